//
// Generated by NVIDIA NVVM Compiler
//
// Compiler Build ID: CL-36424714
// Cuda compilation tools, release 13.0, V13.0.88
// Based on NVVM 20.0.0
//

.version 9.0
.target sm_100
.address_size 64

	// .globl	_Z27find_scale_int4_cuda_kernelI13__nv_bfloat16Li512EEvPT_PKS1_ii
// _ZZ27find_scale_int4_cuda_kernelI13__nv_bfloat16Li512EEvPT_PKS1_iiE5sdata has been demoted
// _ZZ25quantize_int4_cuda_kernelI13__nv_bfloat16Li512EEvPT_PKS1_PaPhPiiibE4smem has been demoted
// _ZZ25quantize_int4_cuda_kernelI13__nv_bfloat16Li512EEvPT_PKS1_PaPhPiiibE5sdata has been demoted

.visible .entry _Z27find_scale_int4_cuda_kernelI13__nv_bfloat16Li512EEvPT_PKS1_ii(
	.param .u64 .ptr .align 1 _Z27find_scale_int4_cuda_kernelI13__nv_bfloat16Li512EEvPT_PKS1_ii_param_0,
	.param .u64 .ptr .align 1 _Z27find_scale_int4_cuda_kernelI13__nv_bfloat16Li512EEvPT_PKS1_ii_param_1,
	.param .u32 _Z27find_scale_int4_cuda_kernelI13__nv_bfloat16Li512EEvPT_PKS1_ii_param_2,
	.param .u32 _Z27find_scale_int4_cuda_kernelI13__nv_bfloat16Li512EEvPT_PKS1_ii_param_3
)
{
	.reg .pred 	%p<8>;
	.reg .b16 	%rs<3>;
	.reg .b32 	%r<20>;
	.reg .b32 	%f<17>;
	.reg .b64 	%rd<9>;
	// demoted variable
	.shared .align 4 .b8 _ZZ27find_scale_int4_cuda_kernelI13__nv_bfloat16Li512EEvPT_PKS1_iiE5sdata[2048];
	ld.param.u64 	%rd2, [_Z27find_scale_int4_cuda_kernelI13__nv_bfloat16Li512EEvPT_PKS1_ii_param_0];
	ld.param.u64 	%rd3, [_Z27find_scale_int4_cuda_kernelI13__nv_bfloat16Li512EEvPT_PKS1_ii_param_1];
	ld.param.u32 	%r11, [_Z27find_scale_int4_cuda_kernelI13__nv_bfloat16Li512EEvPT_PKS1_ii_param_2];
	ld.param.u32 	%r12, [_Z27find_scale_int4_cuda_kernelI13__nv_bfloat16Li512EEvPT_PKS1_ii_param_3];
	mov.u32 	%r1, %ctaid.x;
	setp.ge.s32 	%p1, %r1, %r12;
	@%p1 bra 	$L__BB0_10;
	mov.u32 	%r2, %tid.x;
	setp.ge.s32 	%p2, %r2, %r11;
	mov.f32 	%f16, 0f00000000;
	@%p2 bra 	$L__BB0_4;
	mul.lo.s32 	%r3, %r11, %r1;
	mov.u32 	%r4, %ntid.x;
	cvta.to.global.u64 	%rd1, %rd3;
	mov.f32 	%f16, 0f00000000;
	mov.u32 	%r18, %r2;
$L__BB0_3:
	add.s32 	%r13, %r18, %r3;
	mul.wide.s32 	%rd4, %r13, 2;
	add.s64 	%rd5, %rd1, %rd4;
	ld.global.nc.u16 	%rs1, [%rd5];
	// begin inline asm
	{ cvt.f32.bf16 %f6, %rs1;}

	// end inline asm
	fma.rn.f32 	%f16, %f6, %f6, %f16;
	add.s32 	%r18, %r18, %r4;
	setp.lt.s32 	%p3, %r18, %r11;
	@%p3 bra 	$L__BB0_3;
$L__BB0_4:
	shl.b32 	%r14, %r2, 2;
	mov.u32 	%r15, _ZZ27find_scale_int4_cuda_kernelI13__nv_bfloat16Li512EEvPT_PKS1_iiE5sdata;
	add.s32 	%r7, %r15, %r14;
	st.shared.f32 	[%r7], %f16;
	bar.sync 	0;
	mov.u32 	%r19, %ntid.x;
	setp.lt.u32 	%p4, %r19, 2;
	@%p4 bra 	$L__BB0_8;
$L__BB0_5:
	shr.u32 	%r10, %r19, 1;
	setp.ge.u32 	%p5, %r2, %r10;
	@%p5 bra 	$L__BB0_7;
	shl.b32 	%r16, %r10, 2;
	add.s32 	%r17, %r7, %r16;
	ld.shared.f32 	%f7, [%r17];
	ld.shared.f32 	%f8, [%r7];
	add.f32 	%f9, %f7, %f8;
	st.shared.f32 	[%r7], %f9;
$L__BB0_7:
	bar.sync 	0;
	setp.gt.u32 	%p6, %r19, 3;
	mov.u32 	%r19, %r10;
	@%p6 bra 	$L__BB0_5;
$L__BB0_8:
	setp.ne.s32 	%p7, %r2, 0;
	@%p7 bra 	$L__BB0_10;
	ld.shared.f32 	%f11, [_ZZ27find_scale_int4_cuda_kernelI13__nv_bfloat16Li512EEvPT_PKS1_iiE5sdata];
	cvt.rn.f32.s32 	%f12, %r11;
	div.rn.f32 	%f13, %f11, %f12;
	sqrt.rn.f32 	%f14, %f13;
	fma.rn.f32 	%f10, %f14, 0f3EAB9E1F, 0f322BCC77;
	// begin inline asm
	{  cvt.rn.bf16.f32 %rs2, %f10;}

	// end inline asm
	cvta.to.global.u64 	%rd6, %rd2;
	mul.wide.u32 	%rd7, %r1, 2;
	add.s64 	%rd8, %rd6, %rd7;
	st.global.u16 	[%rd8], %rs2;
$L__BB0_10:
	ret;

}
	// .globl	_Z25quantize_int4_cuda_kernelI13__nv_bfloat16Li512EEvPT_PKS1_PaPhPiiib
.visible .entry _Z25quantize_int4_cuda_kernelI13__nv_bfloat16Li512EEvPT_PKS1_PaPhPiiib(
	.param .u64 .ptr .align 1 _Z25quantize_int4_cuda_kernelI13__nv_bfloat16Li512EEvPT_PKS1_PaPhPiiib_param_0,
	.param .u64 .ptr .align 1 _Z25quantize_int4_cuda_kernelI13__nv_bfloat16Li512EEvPT_PKS1_PaPhPiiib_param_1,
	.param .u64 .ptr .align 1 _Z25quantize_int4_cuda_kernelI13__nv_bfloat16Li512EEvPT_PKS1_PaPhPiiib_param_2,
	.param .u64 .ptr .align 1 _Z25quantize_int4_cuda_kernelI13__nv_bfloat16Li512EEvPT_PKS1_PaPhPiiib_param_3,
	.param .u64 .ptr .align 1 _Z25quantize_int4_cuda_kernelI13__nv_bfloat16Li512EEvPT_PKS1_PaPhPiiib_param_4,
	.param .u32 _Z25quantize_int4_cuda_kernelI13__nv_bfloat16Li512EEvPT_PKS1_PaPhPiiib_param_5,
	.param .u32 _Z25quantize_int4_cuda_kernelI13__nv_bfloat16Li512EEvPT_PKS1_PaPhPiiib_param_6,
	.param .u8 _Z25quantize_int4_cuda_kernelI13__nv_bfloat16Li512EEvPT_PKS1_PaPhPiiib_param_7
)
{
	.reg .pred 	%p<20>;
	.reg .b16 	%rs<11>;
	.reg .b32 	%r<54>;
	.reg .b32 	%f<14>;
	.reg .b64 	%rd<21>;
	// demoted variable
	.shared .align 1 .b8 _ZZ25quantize_int4_cuda_kernelI13__nv_bfloat16Li512EEvPT_PKS1_PaPhPiiibE4smem[512];
	// demoted variable
	.shared .align 4 .b8 _ZZ25quantize_int4_cuda_kernelI13__nv_bfloat16Li512EEvPT_PKS1_PaPhPiiibE5sdata[2048];
	ld.param.u64 	%rd5, [_Z25quantize_int4_cuda_kernelI13__nv_bfloat16Li512EEvPT_PKS1_PaPhPiiib_param_0];
	ld.param.u64 	%rd6, [_Z25quantize_int4_cuda_kernelI13__nv_bfloat16Li512EEvPT_PKS1_PaPhPiiib_param_1];
	ld.param.u64 	%rd7, [_Z25quantize_int4_cuda_kernelI13__nv_bfloat16Li512EEvPT_PKS1_PaPhPiiib_param_2];
	ld.param.u64 	%rd8, [_Z25quantize_int4_cuda_kernelI13__nv_bfloat16Li512EEvPT_PKS1_PaPhPiiib_param_3];
	ld.param.u64 	%rd9, [_Z25quantize_int4_cuda_kernelI13__nv_bfloat16Li512EEvPT_PKS1_PaPhPiiib_param_4];
	ld.param.u32 	%r21, [_Z25quantize_int4_cuda_kernelI13__nv_bfloat16Li512EEvPT_PKS1_PaPhPiiib_param_5];
	ld.param.u32 	%r22, [_Z25quantize_int4_cuda_kernelI13__nv_bfloat16Li512EEvPT_PKS1_PaPhPiiib_param_6];
	ld.param.s8 	%rs2, [_Z25quantize_int4_cuda_kernelI13__nv_bfloat16Li512EEvPT_PKS1_PaPhPiiib_param_7];
	mov.u32 	%r1, %ctaid.x;
	setp.ge.s32 	%p1, %r1, %r22;
	@%p1 bra 	$L__BB1_20;
	cvta.to.global.u64 	%rd10, %rd6;
	mul.wide.u32 	%rd11, %r1, 2;
	add.s64 	%rd12, %rd10, %rd11;
	ld.global.nc.u16 	%rs3, [%rd12];
	// begin inline asm
	{ cvt.f32.bf16 %f5, %rs3;}

	// end inline asm
	setp.lt.s32 	%p2, %r21, 1;
	mov.b32 	%r52, 0;
	@%p2 bra 	$L__BB1_13;
	mov.u32 	%r2, %tid.x;
	mul.lo.s32 	%r3, %r21, %r1;
	mov.u32 	%r25, _ZZ25quantize_int4_cuda_kernelI13__nv_bfloat16Li512EEvPT_PKS1_PaPhPiiibE4smem;
	add.s32 	%r4, %r25, %r2;
	mov.u32 	%r5, %ntid.x;
	add.s32 	%r6, %r4, %r2;
	shr.u32 	%r26, %r21, 1;
	mad.lo.s32 	%r7, %r26, %r1, %r2;
	cvta.to.global.u64 	%rd1, %rd5;
	cvta.to.global.u64 	%rd2, %rd7;
	cvta.to.global.u64 	%rd3, %rd8;
	mov.b32 	%r50, 0;
	mov.u32 	%r52, %r50;
$L__BB1_3:
	add.s32 	%r10, %r50, %r2;
	setp.ge.s32 	%p3, %r10, %r21;
	add.s32 	%r11, %r10, %r3;
	mul.wide.s32 	%rd13, %r11, 2;
	add.s64 	%rd4, %rd1, %rd13;
	mov.f32 	%f13, 0f00000000;
	@%p3 bra 	$L__BB1_5;
	ld.global.u16 	%rs4, [%rd4];
	// begin inline asm
	{ cvt.f32.bf16 %f13, %rs4;}

	// end inline asm
$L__BB1_5:
	setp.eq.s16 	%p5, %rs2, 0;
	div.rn.f32 	%f8, %f13, %f5;
	cvt.rmi.f32.f32 	%f9, %f8;
	max.f32 	%f10, %f9, 0fC1000000;
	min.f32 	%f4, %f10, 0f40E00000;
	cvt.rzi.s32.f32 	%r12, %f4;
	cvt.u16.u32 	%rs1, %r12;
	or.pred  	%p6, %p5, %p3;
	@%p6 bra 	$L__BB1_7;
	mul.f32 	%f12, %f5, %f4;
	fma.rn.f32 	%f11, %f5, 0f3F000000, %f12;
	// begin inline asm
	{  cvt.rn.bf16.f32 %rs5, %f11;}

	// end inline asm
	st.global.u16 	[%rd4], %rs5;
$L__BB1_7:
	setp.eq.s64 	%p8, %rd7, 0;
	or.pred  	%p9, %p8, %p3;
	@%p9 bra 	$L__BB1_9;
	cvt.s64.s32 	%rd14, %r11;
	add.s64 	%rd15, %rd2, %rd14;
	st.global.u8 	[%rd15], %rs1;
$L__BB1_9:
	setp.lt.s32 	%p10, %r10, %r21;
	setp.eq.s64 	%p11, %rd8, 0;
	setp.ne.s64 	%p12, %rd9, 0;
	cvt.s32.s8 	%r27, %r12;
	selp.b32 	%r28, %r27, 0, %p10;
	selp.b32 	%r29, %r28, 0, %p12;
	add.s32 	%r52, %r29, %r52;
	st.shared.u8 	[%r4], %rs1;
	bar.sync 	0;
	@%p11 bra 	$L__BB1_12;
	shr.u32 	%r30, %r5, 1;
	sub.s32 	%r32, %r21, %r50;
	shr.u32 	%r33, %r32, 31;
	add.s32 	%r34, %r32, %r33;
	shr.s32 	%r35, %r34, 1;
	min.u32 	%r37, %r30, %r35;
	setp.le.u32 	%p13, %r37, %r2;
	@%p13 bra 	$L__BB1_12;
	shr.u32 	%r38, %r50, 31;
	add.s32 	%r39, %r50, %r38;
	shr.s32 	%r40, %r39, 1;
	ld.shared.u8 	%rs6, [%r6];
	ld.shared.u8 	%rs7, [%r6+1];
	shl.b16 	%rs8, %rs7, 4;
	and.b16  	%rs9, %rs6, 15;
	or.b16  	%rs10, %rs8, %rs9;
	add.s32 	%r41, %r7, %r40;
	cvt.s64.s32 	%rd16, %r41;
	add.s64 	%rd17, %rd3, %rd16;
	st.global.u8 	[%rd17], %rs10;
$L__BB1_12:
	bar.sync 	0;
	add.s32 	%r50, %r50, %r5;
	setp.lt.s32 	%p14, %r50, %r21;
	@%p14 bra 	$L__BB1_3;
$L__BB1_13:
	setp.eq.s64 	%p15, %rd9, 0;
	@%p15 bra 	$L__BB1_20;
	mov.u32 	%r16, %tid.x;
	shl.b32 	%r42, %r16, 2;
	mov.u32 	%r43, _ZZ25quantize_int4_cuda_kernelI13__nv_bfloat16Li512EEvPT_PKS1_PaPhPiiibE5sdata;
	add.s32 	%r17, %r43, %r42;
	st.shared.u32 	[%r17], %r52;
	bar.sync 	0;
	mov.u32 	%r53, %ntid.x;
	setp.lt.u32 	%p16, %r53, 2;
	@%p16 bra 	$L__BB1_18;
$L__BB1_15:
	shr.u32 	%r20, %r53, 1;
	setp.ge.u32 	%p17, %r16, %r20;
	@%p17 bra 	$L__BB1_17;
	shl.b32 	%r44, %r20, 2;
	add.s32 	%r45, %r17, %r44;
	ld.shared.u32 	%r46, [%r45];
	ld.shared.u32 	%r47, [%r17];
	add.s32 	%r48, %r47, %r46;
	st.shared.u32 	[%r17], %r48;
$L__BB1_17:
	bar.sync 	0;
	setp.gt.u32 	%p18, %r53, 3;
	mov.u32 	%r53, %r20;
	@%p18 bra 	$L__BB1_15;
$L__BB1_18:
	setp.ne.s32 	%p19, %r16, 0;
	@%p19 bra 	$L__BB1_20;
	ld.shared.u32 	%r49, [_ZZ25quantize_int4_cuda_kernelI13__nv_bfloat16Li512EEvPT_PKS1_PaPhPiiibE5sdata];
	cvta.to.global.u64 	%rd18, %rd9;
	mul.wide.u32 	%rd19, %r1, 4;
	add.s64 	%rd20, %rd18, %rd19;
	st.global.u32 	[%rd20], %r49;
$L__BB1_20:
	ret;

}
	// .globl	_Z22add_mul_vv_cuda_kernelI13__nv_bfloat16Li512EEvPT_PKiPKS1_S4_S6_S4_ii
.visible .entry _Z22add_mul_vv_cuda_kernelI13__nv_bfloat16Li512EEvPT_PKiPKS1_S4_S6_S4_ii(
	.param .u64 .ptr .align 1 _Z22add_mul_vv_cuda_kernelI13__nv_bfloat16Li512EEvPT_PKiPKS1_S4_S6_S4_ii_param_0,
	.param .u64 .ptr .align 1 _Z22add_mul_vv_cuda_kernelI13__nv_bfloat16Li512EEvPT_PKiPKS1_S4_S6_S4_ii_param_1,
	.param .u64 .ptr .align 1 _Z22add_mul_vv_cuda_kernelI13__nv_bfloat16Li512EEvPT_PKiPKS1_S4_S6_S4_ii_param_2,
	.param .u64 .ptr .align 1 _Z22add_mul_vv_cuda_kernelI13__nv_bfloat16Li512EEvPT_PKiPKS1_S4_S6_S4_ii_param_3,
	.param .u64 .ptr .align 1 _Z22add_mul_vv_cuda_kernelI13__nv_bfloat16Li512EEvPT_PKiPKS1_S4_S6_S4_ii_param_4,
	.param .u64 .ptr .align 1 _Z22add_mul_vv_cuda_kernelI13__nv_bfloat16Li512EEvPT_PKiPKS1_S4_S6_S4_ii_param_5,
	.param .u32 _Z22add_mul_vv_cuda_kernelI13__nv_bfloat16Li512EEvPT_PKiPKS1_S4_S6_S4_ii_param_6,
	.param .u32 _Z22add_mul_vv_cuda_kernelI13__nv_bfloat16Li512EEvPT_PKiPKS1_S4_S6_S4_ii_param_7
)
{
	.reg .pred 	%p<5>;
	.reg .b16 	%rs<4>;
	.reg .b32 	%r<24>;
	.reg .b32 	%f<7>;
	.reg .b64 	%rd<25>;

	ld.param.u64 	%rd1, [_Z22add_mul_vv_cuda_kernelI13__nv_bfloat16Li512EEvPT_PKiPKS1_S4_S6_S4_ii_param_0];
	ld.param.u64 	%rd2, [_Z22add_mul_vv_cuda_kernelI13__nv_bfloat16Li512EEvPT_PKiPKS1_S4_S6_S4_ii_param_1];
	ld.param.u64 	%rd3, [_Z22add_mul_vv_cuda_kernelI13__nv_bfloat16Li512EEvPT_PKiPKS1_S4_S6_S4_ii_param_2];
	ld.param.u64 	%rd4, [_Z22add_mul_vv_cuda_kernelI13__nv_bfloat16Li512EEvPT_PKiPKS1_S4_S6_S4_ii_param_3];
	ld.param.u64 	%rd5, [_Z22add_mul_vv_cuda_kernelI13__nv_bfloat16Li512EEvPT_PKiPKS1_S4_S6_S4_ii_param_4];
	ld.param.u64 	%rd6, [_Z22add_mul_vv_cuda_kernelI13__nv_bfloat16Li512EEvPT_PKiPKS1_S4_S6_S4_ii_param_5];
	ld.param.u32 	%r5, [_Z22add_mul_vv_cuda_kernelI13__nv_bfloat16Li512EEvPT_PKiPKS1_S4_S6_S4_ii_param_6];
	ld.param.u32 	%r6, [_Z22add_mul_vv_cuda_kernelI13__nv_bfloat16Li512EEvPT_PKiPKS1_S4_S6_S4_ii_param_7];
	add.s32 	%r7, %r6, 511;
	shr.s32 	%r8, %r7, 31;
	shr.u32 	%r9, %r8, 23;
	add.s32 	%r10, %r7, %r9;
	shr.s32 	%r1, %r10, 9;
	mov.u32 	%r2, %ctaid.x;
	mul.lo.s32 	%r11, %r1, %r5;
	setp.ge.s32 	%p1, %r2, %r11;
	@%p1 bra 	$L__BB2_3;
	div.s32 	%r3, %r2, %r1;
	mul.lo.s32 	%r12, %r3, %r1;
	sub.s32 	%r13, %r2, %r12;
	shl.b32 	%r14, %r13, 9;
	mov.u32 	%r15, %tid.x;
	add.s32 	%r16, %r14, %r15;
	setp.ge.s32 	%p2, %r3, %r5;
	setp.ge.s32 	%p3, %r16, %r6;
	or.pred  	%p4, %p2, %p3;
	@%p4 bra 	$L__BB2_3;
	cvta.to.global.u64 	%rd7, %rd2;
	mul.wide.s32 	%rd8, %r3, 4;
	add.s64 	%rd9, %rd7, %rd8;
	ld.global.nc.u32 	%r17, [%rd9];
	cvta.to.global.u64 	%rd10, %rd3;
	mul.wide.s32 	%rd11, %r3, 2;
	add.s64 	%rd12, %rd10, %rd11;
	ld.global.nc.u16 	%rs1, [%rd12];
	// begin inline asm
	{ cvt.f32.bf16 %f1, %rs1;}

	// end inline asm
	cvta.to.global.u64 	%rd13, %rd4;
	mul.wide.u32 	%rd14, %r16, 4;
	add.s64 	%rd15, %rd13, %rd14;
	ld.global.nc.u32 	%r18, [%rd15];
	cvta.to.global.u64 	%rd16, %rd5;
	mul.wide.u32 	%rd17, %r16, 2;
	add.s64 	%rd18, %rd16, %rd17;
	ld.global.nc.u16 	%rs2, [%rd18];
	// begin inline asm
	{ cvt.f32.bf16 %f2, %rs2;}

	// end inline asm
	mad.lo.s32 	%r19, %r3, %r6, %r16;
	cvta.to.global.u64 	%rd19, %rd6;
	mul.wide.s32 	%rd20, %r19, 4;
	add.s64 	%rd21, %rd19, %rd20;
	ld.global.nc.u32 	%r20, [%rd21];
	shl.b32 	%r21, %r20, 1;
	add.s32 	%r22, %r18, %r17;
	add.s32 	%r23, %r22, %r21;
	cvt.rn.f32.s32 	%f4, %r23;
	mul.f32 	%f5, %f1, 0f3F000000;
	mul.f32 	%f6, %f5, %f2;
	mul.f32 	%f3, %f6, %f4;
	// begin inline asm
	{  cvt.rn.bf16.f32 %rs3, %f3;}

	// end inline asm
	cvta.to.global.u64 	%rd22, %rd1;
	mul.wide.s32 	%rd23, %r19, 2;
	add.s64 	%rd24, %rd22, %rd23;
	st.global.u16 	[%rd24], %rs3;
$L__BB2_3:
	ret;

}


// ===== COMPILED SASS (sm_100) =====

	.target	sm_100

	.elftype	@"ET_EXEC"


//--------------------- .note.nv.tkinfo           --------------------------
	.section	.note.nv.tkinfo,"",@"SHT_NOTE"
	.sectionflags	@"SHF_NOTE_NV_TKINFO"
	.tkinfo
        /*0018*/ 	.word	0x00000002
        /*0030*/ 	.string	""
        /*0030*/ 	.string	"ptxas"
        /*0030*/ 	.string	"Cuda compilation tools, release 13.0, V13.0.88"
        /*0030*/ 	.string	"Build cuda_13.0.r13.0/compiler.36424714_0"
        /*0030*/ 	.string	"-arch sm_100 -m 64 "



//--------------------- .note.nv.cuinfo           --------------------------
	.section	.note.nv.cuinfo,"",@"SHT_NOTE"
	.sectionflags	@"SHF_NOTE_NV_CUINFO"
        /*0018*/ 	.short	0x0002
        /*001a*/ 	.short	0x0064
        /*001c*/ 	.short	0x0082
	.zero		2


//--------------------- .nv.info                  --------------------------
	.section	.nv.info,"",@"SHT_CUDA_INFO"
	.align	4


	//----- nvinfo : EIATTR_REGCOUNT
	.align		4
        /*0000*/ 	.byte	0x04, 0x2f
        /*0002*/ 	.short	(.L_1 - .L_0)
	.align		4
.L_0:
        /*0004*/ 	.word	index@(_Z27find_scale_int4_cuda_kernelI13__nv_bfloat16Li512EEvPT_PKS1_ii)
        /*0008*/ 	.word	0x00000010


	//----- nvinfo : EIATTR_FRAME_SIZE
	.align		4
.L_1:
        /*000c*/ 	.byte	0x04, 0x11
        /*000e*/ 	.short	(.L_3 - .L_2)
	.align		4
.L_2:
        /*0010*/ 	.word	index@($__internal_2_$__cuda_sm3x_div_rn_noftz_f32_slowpath)
        /*0014*/ 	.word	0x00000000


	//----- nvinfo : EIATTR_FRAME_SIZE
	.align		4
.L_3:
        /*0018*/ 	.byte	0x04, 0x11
        /*001a*/ 	.short	(.L_5 - .L_4)
	.align		4
.L_4:
        /*001c*/ 	.word	index@($__internal_1_$__cuda_sm20_sqrt_rn_f32_slowpath)
        /*0020*/ 	.word	0x00000000


	//----- nvinfo : EIATTR_FRAME_SIZE
	.align		4
.L_5:
        /*0024*/ 	.byte	0x04, 0x11
        /*0026*/ 	.short	(.L_7 - .L_6)
	.align		4
.L_6:
        /*0028*/ 	.word	index@(_Z27find_scale_int4_cuda_kernelI13__nv_bfloat16Li512EEvPT_PKS1_ii)
        /*002c*/ 	.word	0x00000000


	//----- nvinfo : EIATTR_REGCOUNT
	.align		4
.L_7:
        /*0030*/ 	.byte	0x04, 0x2f
        /*0032*/ 	.short	(.L_9 - .L_8)
	.align		4
.L_8:
        /*0034*/ 	.word	index@(_Z25quantize_int4_cuda_kernelI13__nv_bfloat16Li512EEvPT_PKS1_PaPhPiiib)
        /*0038*/ 	.word	0x0000001a


	//----- nvinfo : EIATTR_FRAME_SIZE
	.align		4
.L_9:
        /*003c*/ 	.byte	0x04, 0x11
        /*003e*/ 	.short	(.L_11 - .L_10)
	.align		4
.L_10:
        /*0040*/ 	.word	index@($__internal_0_$__cuda_sm3x_div_rn_noftz_f32_slowpath)
        /*0044*/ 	.word	0x00000000


	//----- nvinfo : EIATTR_FRAME_SIZE
	.align		4
.L_11:
        /*0048*/ 	.byte	0x04, 0x11
        /*004a*/ 	.short	(.L_13 - .L_12)
	.align		4
.L_12:
        /*004c*/ 	.word	index@(_Z25quantize_int4_cuda_kernelI13__nv_bfloat16Li512EEvPT_PKS1_PaPhPiiib)
        /*0050*/ 	.word	0x00000000


	//----- nvinfo : EIATTR_REGCOUNT
	.align		4
.L_13:
        /*0054*/ 	.byte	0x04, 0x2f
        /*0056*/ 	.short	(.L_15 - .L_14)
	.align		4
.L_14:
        /*0058*/ 	.word	index@(_Z22add_mul_vv_cuda_kernelI13__nv_bfloat16Li512EEvPT_PKiPKS1_S4_S6_S4_ii)
        /*005c*/ 	.word	0x00000014


	//----- nvinfo : EIATTR_FRAME_SIZE
	.align		4
.L_15:
        /*0060*/ 	.byte	0x04, 0x11
        /*0062*/ 	.short	(.L_17 - .L_16)
	.align		4
.L_16:
        /*0064*/ 	.word	index@(_Z22add_mul_vv_cuda_kernelI13__nv_bfloat16Li512EEvPT_PKiPKS1_S4_S6_S4_ii)
        /*0068*/ 	.word	0x00000000


	//----- nvinfo : EIATTR_MIN_STACK_SIZE
	.align		4
.L_17:
        /*006c*/ 	.byte	0x04, 0x12
        /*006e*/ 	.short	(.L_19 - .L_18)
	.align		4
.L_18:
        /*0070*/ 	.word	index@(_Z22add_mul_vv_cuda_kernelI13__nv_bfloat16Li512EEvPT_PKiPKS1_S4_S6_S4_ii)
        /*0074*/ 	.word	0x00000000


	//----- nvinfo : EIATTR_MIN_STACK_SIZE
	.align		4
.L_19:
        /*0078*/ 	.byte	0x04, 0x12
        /*007a*/ 	.short	(.L_21 - .L_20)
	.align		4
.L_20:
        /*007c*/ 	.word	index@(_Z25quantize_int4_cuda_kernelI13__nv_bfloat16Li512EEvPT_PKS1_PaPhPiiib)
        /*0080*/ 	.word	0x00000000


	//----- nvinfo : EIATTR_MIN_STACK_SIZE
	.align		4
.L_21:
        /*0084*/ 	.byte	0x04, 0x12
        /*0086*/ 	.short	(.L_23 - .L_22)
	.align		4
.L_22:
        /*0088*/ 	.word	index@(_Z27find_scale_int4_cuda_kernelI13__nv_bfloat16Li512EEvPT_PKS1_ii)
        /*008c*/ 	.word	0x00000000
.L_23:


//--------------------- .nv.compat                --------------------------
	.section	.nv.compat,"",@"SHT_CUDA_COMPAT_INFO"
	.align	4
        /*0000*/ 	.byte	0x02, 0x09, 0x00, 0x00, 0x02, 0x02, 0x01, 0x00, 0x02, 0x05, 0x05, 0x00, 0x03, 0x07, 0x01, 0x01
        /*0010*/ 	.byte	0x02, 0x03, 0x00, 0x00, 0x02, 0x06, 0x01, 0x00, 0x04, 0x0b, 0x08, 0x00, 0x01, 0x00, 0x00, 0x00
        /*0020*/ 	.byte	0x00, 0x00, 0x00, 0x00


//--------------------- .nv.info._Z22add_mul_vv_cuda_kernelI13__nv_bfloat16Li512EEvPT_PKiPKS1_S4_S6_S4_ii --------------------------
	.section	.nv.info._Z22add_mul_vv_cuda_kernelI13__nv_bfloat16Li512EEvPT_PKiPKS1_S4_S6_S4_ii,"",@"SHT_CUDA_INFO"
	.sectionflags	@""
	.align	4


	//----- nvinfo : EIATTR_CUDA_API_VERSION
	.align		4
        /*0000*/ 	.byte	0x04, 0x37
        /*0002*/ 	.short	(.L_25 - .L_24)
.L_24:
        /*0004*/ 	.word	0x00000082


	//----- nvinfo : EIATTR_KPARAM_INFO
	.align		4
.L_25:
        /*0008*/ 	.byte	0x04, 0x17
        /*000a*/ 	.short	(.L_27 - .L_26)
.L_26:
        /*000c*/ 	.word	0x00000000
        /*0010*/ 	.short	0x0007
        /*0012*/ 	.short	0x0034
        /*0014*/ 	.byte	0x00, 0xf0, 0x11, 0x00


	//----- nvinfo : EIATTR_KPARAM_INFO
	.align		4
.L_27:
        /*0018*/ 	.byte	0x04, 0x17
        /*001a*/ 	.short	(.L_29 - .L_28)
.L_28:
        /*001c*/ 	.word	0x00000000
        /*0020*/ 	.short	0x0006
        /*0022*/ 	.short	0x0030
        /*0024*/ 	.byte	0x00, 0xf0, 0x11, 0x00


	//----- nvinfo : EIATTR_KPARAM_INFO
	.align		4
.L_29:
        /*0028*/ 	.byte	0x04, 0x17
        /*002a*/ 	.short	(.L_31 - .L_30)
.L_30:
        /*002c*/ 	.word	0x00000000
        /*0030*/ 	.short	0x0005
        /*0032*/ 	.short	0x0028
        /*0034*/ 	.byte	0x00, 0xf5, 0x21, 0x00


	//----- nvinfo : EIATTR_KPARAM_INFO
	.align		4
.L_31:
        /*0038*/ 	.byte	0x04, 0x17
        /*003a*/ 	.short	(.L_33 - .L_32)
.L_32:
        /*003c*/ 	.word	0x00000000
        /*0040*/ 	.short	0x0004
        /*0042*/ 	.short	0x0020
        /*0044*/ 	.byte	0x00, 0xf5, 0x21, 0x00


	//----- nvinfo : EIATTR_KPARAM_INFO
	.align		4
.L_33:
        /*0048*/ 	.byte	0x04, 0x17
        /*004a*/ 	.short	(.L_35 - .L_34)
.L_34:
        /*004c*/ 	.word	0x00000000
        /*0050*/ 	.short	0x0003
        /*0052*/ 	.short	0x0018
        /*0054*/ 	.byte	0x00, 0xf5, 0x21, 0x00


	//----- nvinfo : EIATTR_KPARAM_INFO
	.align		4
.L_35:
        /*0058*/ 	.byte	0x04, 0x17
        /*005a*/ 	.short	(.L_37 - .L_36)
.L_36:
        /*005c*/ 	.word	0x00000000
        /*0060*/ 	.short	0x0002
        /*0062*/ 	.short	0x0010
        /*0064*/ 	.byte	0x00, 0xf5, 0x21, 0x00


	//----- nvinfo : EIATTR_KPARAM_INFO
	.align		4
.L_37:
        /*0068*/ 	.byte	0x04, 0x17
        /*006a*/ 	.short	(.L_39 - .L_38)
.L_38:
        /*006c*/ 	.word	0x00000000
        /*0070*/ 	.short	0x0001
        /*0072*/ 	.short	0x0008
        /*0074*/ 	.byte	0x00, 0xf5, 0x21, 0x00


	//----- nvinfo : EIATTR_KPARAM_INFO
	.align		4
.L_39:
        /*0078*/ 	.byte	0x04, 0x17
        /*007a*/ 	.short	(.L_41 - .L_40)
.L_40:
        /*007c*/ 	.word	0x00000000
        /*0080*/ 	.short	0x0000
        /*0082*/ 	.short	0x0000
        /*0084*/ 	.byte	0x00, 0xf5, 0x21, 0x00


	//----- nvinfo : EIATTR_SPARSE_MMA_MASK
	.align		4
.L_41:
        /*0088*/ 	.byte	0x03, 0x50
        /*008a*/ 	.short	0x0000


	//----- nvinfo : EIATTR_MAXREG_COUNT
	.align		4
        /*008c*/ 	.byte	0x03, 0x1b
        /*008e*/ 	.short	0x00ff


	//----- nvinfo : EIATTR_MERCURY_ISA_VERSION
	.align		4
        /*0090*/ 	.byte	0x03, 0x5f
        /*0092*/ 	.short	0x0101


	//----- nvinfo : EIATTR_VRC_CTA_INIT_COUNT
	.align		4
        /*0094*/ 	.byte	0x02, 0x4a
	.zero		1
	.zero		1


	//----- nvinfo : EIATTR_EXIT_INSTR_OFFSETS
	.align		4
        /*0098*/ 	.byte	0x04, 0x1c
        /*009a*/ 	.short	(.L_43 - .L_42)


	//   ....[0]....
.L_42:
        /*009c*/ 	.word	0x00000090


	//   ....[1]....
        /*00a0*/ 	.word	0x000002a0


	//   ....[2]....
        /*00a4*/ 	.word	0x00000480


	//----- nvinfo : EIATTR_CBANK_PARAM_SIZE
	.align		4
.L_43:
        /*00a8*/ 	.byte	0x03, 0x19
        /*00aa*/ 	.short	0x0038


	//----- nvinfo : EIATTR_PARAM_CBANK
	.align		4
        /*00ac*/ 	.byte	0x04, 0x0a
        /*00ae*/ 	.short	(.L_45 - .L_44)
	.align		4
.L_44:
        /*00b0*/ 	.word	index@(.nv.constant0._Z22add_mul_vv_cuda_kernelI13__nv_bfloat16Li512EEvPT_PKiPKS1_S4_S6_S4_ii)
        /*00b4*/ 	.short	0x0380
        /*00b6*/ 	.short	0x0038


	//----- nvinfo : EIATTR_SW_WAR
	.align		4
.L_45:
        /*00b8*/ 	.byte	0x04, 0x36
        /*00ba*/ 	.short	(.L_47 - .L_46)
.L_46:
        /*00bc*/ 	.word	0x00000008
.L_47:


//--------------------- .nv.info._Z25quantize_int4_cuda_kernelI13__nv_bfloat16Li512EEvPT_PKS1_PaPhPiiib --------------------------
	.section	.nv.info._Z25quantize_int4_cuda_kernelI13__nv_bfloat16Li512EEvPT_PKS1_PaPhPiiib,"",@"SHT_CUDA_INFO"
	.sectionflags	@""
	.align	4


	//----- nvinfo : EIATTR_CUDA_API_VERSION
	.align		4
        /*0000*/ 	.byte	0x04, 0x37
        /*0002*/ 	.short	(.L_49 - .L_48)
.L_48:
        /*0004*/ 	.word	0x00000082


	//----- nvinfo : EIATTR_KPARAM_INFO
	.align		4
.L_49:
        /*0008*/ 	.byte	0x04, 0x17
        /*000a*/ 	.short	(.L_51 - .L_50)
.L_50:
        /*000c*/ 	.word	0x00000000
        /*0010*/ 	.short	0x0007
        /*0012*/ 	.short	0x0030
        /*0014*/ 	.byte	0x00, 0xf0, 0x05, 0x00


	//----- nvinfo : EIATTR_KPARAM_INFO
	.align		4
.L_51:
        /*0018*/ 	.byte	0x04, 0x17
        /*001a*/ 	.short	(.L_53 - .L_52)
.L_52:
        /*001c*/ 	.word	0x00000000
        /*0020*/ 	.short	0x0006
        /*0022*/ 	.short	0x002c
        /*0024*/ 	.byte	0x00, 0xf0, 0x11, 0x00


	//----- nvinfo : EIATTR_KPARAM_INFO
	.align		4
.L_53:
        /*0028*/ 	.byte	0x04, 0x17
        /*002a*/ 	.short	(.L_55 - .L_54)
.L_54:
        /*002c*/ 	.word	0x00000000
        /*0030*/ 	.short	0x0005
        /*0032*/ 	.short	0x0028
        /*0034*/ 	.byte	0x00, 0xf0, 0x11, 0x00


	//----- nvinfo : EIATTR_KPARAM_INFO
	.align		4
.L_55:
        /*0038*/ 	.byte	0x04, 0x17
        /*003a*/ 	.short	(.L_57 - .L_56)
.L_56:
        /*003c*/ 	.word	0x00000000
        /*0040*/ 	.short	0x0004
        /*0042*/ 	.short	0x0020
        /*0044*/ 	.byte	0x00, 0xf5, 0x21, 0x00


	//----- nvinfo : EIATTR_KPARAM_INFO
	.align		4
.L_57:
        /*0048*/ 	.byte	0x04, 0x17
        /*004a*/ 	.short	(.L_59 - .L_58)
.L_58:
        /*004c*/ 	.word	0x00000000
        /*0050*/ 	.short	0x0003
        /*0052*/ 	.short	0x0018
        /*0054*/ 	.byte	0x00, 0xf5, 0x21, 0x00


	//----- nvinfo : EIATTR_KPARAM_INFO
	.align		4
.L_59:
        /*0058*/ 	.byte	0x04, 0x17
        /*005a*/ 	.short	(.L_61 - .L_60)
.L_60:
        /*005c*/ 	.word	0x00000000
        /*0060*/ 	.short	0x0002
        /*0062*/ 	.short	0x0010
        /*0064*/ 	.byte	0x00, 0xf5, 0x21, 0x00


	//----- nvinfo : EIATTR_KPARAM_INFO
	.align		4
.L_61:
        /*0068*/ 	.byte	0x04, 0x17
        /*006a*/ 	.short	(.L_63 - .L_62)
.L_62:
        /*006c*/ 	.word	0x00000000
        /*0070*/ 	.short	0x0001
        /*0072*/ 	.short	0x0008
        /*0074*/ 	.byte	0x00, 0xf5, 0x21, 0x00


	//----- nvinfo : EIATTR_KPARAM_INFO
	.align		4
.L_63:
        /*0078*/ 	.byte	0x04, 0x17
        /*007a*/ 	.short	(.L_65 - .L_64)
.L_64:
        /*007c*/ 	.word	0x00000000
        /*0080*/ 	.short	0x0000
        /*0082*/ 	.short	0x0000
        /*0084*/ 	.byte	0x00, 0xf5, 0x21, 0x00


	//----- nvinfo : EIATTR_SPARSE_MMA_MASK
	.align		4
.L_65:
        /*0088*/ 	.byte	0x03, 0x50
        /*008a*/ 	.short	0x0000


	//----- nvinfo : EIATTR_MAXREG_COUNT
	.align		4
        /*008c*/ 	.byte	0x03, 0x1b
        /*008e*/ 	.short	0x00ff


	//----- nvinfo : EIATTR_NUM_BARRIERS
	.align		4
        /*0090*/ 	.byte	0x02, 0x4c
        /*0092*/ 	.byte	0x01
	.zero		1


	//----- nvinfo : EIATTR_MERCURY_ISA_VERSION
	.align		4
        /*0094*/ 	.byte	0x03, 0x5f
        /*0096*/ 	.short	0x0101


	//----- nvinfo : EIATTR_VRC_CTA_INIT_COUNT
	.align		4
        /*0098*/ 	.byte	0x02, 0x4a
	.zero		1
	.zero		1


	//----- nvinfo : EIATTR_EXIT_INSTR_OFFSETS
	.align		4
        /*009c*/ 	.byte	0x04, 0x1c
        /*009e*/ 	.short	(.L_67 - .L_66)


	//   ....[0]....
.L_66:
        /*00a0*/ 	.word	0x00000040


	//   ....[1]....
        /*00a4*/ 	.word	0x00000660


	//   ....[2]....
        /*00a8*/ 	.word	0x000007f0


	//   ....[3]....
        /*00ac*/ 	.word	0x00000870


	//----- nvinfo : EIATTR_CRS_STACK_SIZE
	.align		4
.L_67:
        /*00b0*/ 	.byte	0x04, 0x1e
        /*00b2*/ 	.short	(.L_69 - .L_68)
.L_68:
        /*00b4*/ 	.word	0x00000000


	//----- nvinfo : EIATTR_CBANK_PARAM_SIZE
	.align		4
.L_69:
        /*00b8*/ 	.byte	0x03, 0x19
        /*00ba*/ 	.short	0x0031


	//----- nvinfo : EIATTR_PARAM_CBANK
	.align		4
        /*00bc*/ 	.byte	0x04, 0x0a
        /*00be*/ 	.short	(.L_71 - .L_70)
	.align		4
.L_70:
        /*00c0*/ 	.word	index@(.nv.constant0._Z25quantize_int4_cuda_kernelI13__nv_bfloat16Li512EEvPT_PKS1_PaPhPiiib)
        /*00c4*/ 	.short	0x0380
        /*00c6*/ 	.short	0x0031


	//----- nvinfo : EIATTR_SW_WAR
	.align		4
.L_71:
        /*00c8*/ 	.byte	0x04, 0x36
        /*00ca*/ 	.short	(.L_73 - .L_72)
.L_72:
        /*00cc*/ 	.word	0x00000008
.L_73:


//--------------------- .nv.info._Z27find_scale_int4_cuda_kernelI13__nv_bfloat16Li512EEvPT_PKS1_ii --------------------------
	.section	.nv.info._Z27find_scale_int4_cuda_kernelI13__nv_bfloat16Li512EEvPT_PKS1_ii,"",@"SHT_CUDA_INFO"
	.sectionflags	@""
	.align	4


	//----- nvinfo : EIATTR_CUDA_API_VERSION
	.align		4
        /*0000*/ 	.byte	0x04, 0x37
        /*0002*/ 	.short	(.L_75 - .L_74)
.L_74:
        /*0004*/ 	.word	0x00000082


	//----- nvinfo : EIATTR_KPARAM_INFO
	.align		4
.L_75:
        /*0008*/ 	.byte	0x04, 0x17
        /*000a*/ 	.short	(.L_77 - .L_76)
.L_76:
        /*000c*/ 	.word	0x00000000
        /*0010*/ 	.short	0x0003
        /*0012*/ 	.short	0x0014
        /*0014*/ 	.byte	0x00, 0xf0, 0x11, 0x00


	//----- nvinfo : EIATTR_KPARAM_INFO
	.align		4
.L_77:
        /*0018*/ 	.byte	0x04, 0x17
        /*001a*/ 	.short	(.L_79 - .L_78)
.L_78:
        /*001c*/ 	.word	0x00000000
        /*0020*/ 	.short	0x0002
        /*0022*/ 	.short	0x0010
        /*0024*/ 	.byte	0x00, 0xf0, 0x11, 0x00


	//----- nvinfo : EIATTR_KPARAM_INFO
	.align		4
.L_79:
        /*0028*/ 	.byte	0x04, 0x17
        /*002a*/ 	.short	(.L_81 - .L_80)
.L_80:
        /*002c*/ 	.word	0x00000000
        /*0030*/ 	.short	0x0001
        /*0032*/ 	.short	0x0008
        /*0034*/ 	.byte	0x00, 0xf5, 0x21, 0x00


	//----- nvinfo : EIATTR_KPARAM_INFO
	.align		4
.L_81:
        /*0038*/ 	.byte	0x04, 0x17
        /*003a*/ 	.short	(.L_83 - .L_82)
.L_82:
        /*003c*/ 	.word	0x00000000
        /*0040*/ 	.short	0x0000
        /*0042*/ 	.short	0x0000
        /*0044*/ 	.byte	0x00, 0xf5, 0x21, 0x00


	//----- nvinfo : EIATTR_SPARSE_MMA_MASK
	.align		4
.L_83:
        /*0048*/ 	.byte	0x03, 0x50
        /*004a*/ 	.short	0x0000


	//----- nvinfo : EIATTR_MAXREG_COUNT
	.align		4
        /*004c*/ 	.byte	0x03, 0x1b
        /*004e*/ 	.short	0x00ff


	//----- nvinfo : EIATTR_NUM_BARRIERS
	.align		4
        /*0050*/ 	.byte	0x02, 0x4c
        /*0052*/ 	.byte	0x01
	.zero		1


	//----- nvinfo : EIATTR_MERCURY_ISA_VERSION
	.align		4
        /*0054*/ 	.byte	0x03, 0x5f
        /*0056*/ 	.short	0x0101


	//----- nvinfo : EIATTR_VRC_CTA_INIT_COUNT
	.align		4
        /*0058*/ 	.byte	0x02, 0x4a
	.zero		1
	.zero		1


	//----- nvinfo : EIATTR_EXIT_INSTR_OFFSETS
	.align		4
        /*005c*/ 	.byte	0x04, 0x1c
        /*005e*/ 	.short	(.L_85 - .L_84)


	//   ....[0]....
.L_84:
        /*0060*/ 	.word	0x00000040


	//   ....[1]....
        /*0064*/ 	.word	0x000002f0


	//   ....[2]....
        /*0068*/ 	.word	0x00000540


	//----- nvinfo : EIATTR_CRS_STACK_SIZE
	.align		4
.L_85:
        /*006c*/ 	.byte	0x04, 0x1e
        /*006e*/ 	.short	(.L_87 - .L_86)
.L_86:
        /*0070*/ 	.word	0x00000000


	//----- nvinfo : EIATTR_CBANK_PARAM_SIZE
	.align		4
.L_87:
        /*0074*/ 	.byte	0x03, 0x19
        /*0076*/ 	.short	0x0018


	//----- nvinfo : EIATTR_PARAM_CBANK
	.align		4
        /*0078*/ 	.byte	0x04, 0x0a
        /*007a*/ 	.short	(.L_89 - .L_88)
	.align		4
.L_88:
        /*007c*/ 	.word	index@(.nv.constant0._Z27find_scale_int4_cuda_kernelI13__nv_bfloat16Li512EEvPT_PKS1_ii)
        /*0080*/ 	.short	0x0380
        /*0082*/ 	.short	0x0018


	//----- nvinfo : EIATTR_SW_WAR
	.align		4
.L_89:
        /*0084*/ 	.byte	0x04, 0x36
        /*0086*/ 	.short	(.L_91 - .L_90)
.L_90:
        /*0088*/ 	.word	0x00000008
.L_91:


//--------------------- .nv.callgraph             --------------------------
	.section	.nv.callgraph,"",@"SHT_CUDA_CALLGRAPH"
	.align	4
	.sectionentsize	8
	.align		4
        /*0000*/ 	.word	0x00000000
	.align		4
        /*0004*/ 	.word	0xffffffff
	.align		4
        /*0008*/ 	.word	0x00000000
	.align		4
        /*000c*/ 	.word	0xfffffffe
	.align		4
        /*0010*/ 	.word	0x00000000
	.align		4
        /*0014*/ 	.word	0xfffffffd
	.align		4
        /*0018*/ 	.word	0x00000000
	.align		4
        /*001c*/ 	.word	0xfffffffc


//--------------------- .text._Z22add_mul_vv_cuda_kernelI13__nv_bfloat16Li512EEvPT_PKiPKS1_S4_S6_S4_ii --------------------------
	.section	.text._Z22add_mul_vv_cuda_kernelI13__nv_bfloat16Li512EEvPT_PKiPKS1_S4_S6_S4_ii,"ax",@progbits
	.align	128
        .global         _Z22add_mul_vv_cuda_kernelI13__nv_bfloat16Li512EEvPT_PKiPKS1_S4_S6_S4_ii
        .type           _Z22add_mul_vv_cuda_kernelI13__nv_bfloat16Li512EEvPT_PKiPKS1_S4_S6_S4_ii,@function
        .size           _Z22add_mul_vv_cuda_kernelI13__nv_bfloat16Li512EEvPT_PKiPKS1_S4_S6_S4_ii,(.L_x_42 - _Z22add_mul_vv_cuda_kernelI13__nv_bfloat16Li512EEvPT_PKiPKS1_S4_S6_S4_ii)
        .other          _Z22add_mul_vv_cuda_kernelI13__nv_bfloat16Li512EEvPT_PKiPKS1_S4_S6_S4_ii,@"STO_CUDA_ENTRY STV_DEFAULT"
_Z22add_mul_vv_cuda_kernelI13__nv_bfloat16Li512EEvPT_PKiPKS1_S4_S6_S4_ii:
.text._Z22add_mul_vv_cuda_kernelI13__nv_bfloat16Li512EEvPT_PKiPKS1_S4_S6_S4_ii:
[----:B------:R-:W-:Y:S08]  /*0000*/  LDC R1, c[0x0][0x37c] ;  /* 0x0000df00ff017b82 */ /* 0x000ff00000000800 */
[----:B------:R-:W0:Y:S01]  /*0010*/  LDC.64 R2, c[0x0][0x3b0] ;  /* 0x0000ec00ff027b82 */ /* 0x000e220000000a00 */
[----:B------:R-:W1:Y:S01]  /*0020*/  S2R R0, SR_CTAID.X ;  /* 0x0000000000007919 */ /* 0x000e620000002500 */
[----:B0-----:R-:W-:-:S05]  /*0030*/  VIADD R4, R3, 0x1ff ;  /* 0x000001ff03047836 */ /* 0x001fca0000000000 */
[----:B------:R-:W-:-:S04]  /*0040*/  SHF.R.S32.HI R5, RZ, 0x1f, R4 ;  /* 0x0000001fff057819 */ /* 0x000fc80000011404 */
[----:B------:R-:W-:-:S04]  /*0050*/  LEA.HI R5, R5, R4, RZ, 0x9 ;  /* 0x0000000405057211 */ /* 0x000fc800078f48ff */
[----:B------:R-:W-:-:S05]  /*0060*/  SHF.R.S32.HI R7, RZ, 0x9, R5 ;  /* 0x00000009ff077819 */ /* 0x000fca0000011405 */
[----:B------:R-:W-:-:S05]  /*0070*/  IMAD R5, R7, R2, RZ ;  /* 0x0000000207057224 */ /* 0x000fca00078e02ff */
[----:B-1----:R-:W-:-:S13]  /*0080*/  ISETP.GE.AND P0, PT, R0, R5, PT ;  /* 0x000000050000720c */ /* 0x002fda0003f06270 */
[----:B------:R-:W-:Y:S05]  /*0090*/  @P0 EXIT ;  /* 0x000000000000094d */ /* 0x000fea0003800000 */
[-C--:B------:R-:W-:Y:S02]  /*00a0*/  IABS R9, R7.reuse ;  /* 0x0000000700097213 */ /* 0x080fe40000000000 */
[----:B------:R-:W-:Y:S02]  /*00b0*/  IABS R10, R0 ;  /* 0x00000000000a7213 */ /* 0x000fe40000000000 */
[----:B------:R-:W0:Y:S01]  /*00c0*/  I2F.RP R6, R9 ;  /* 0x0000000900067306 */ /* 0x000e220000209400 */
[----:B------:R-:W-:-:S07]  /*00d0*/  IABS R12, R7 ;  /* 0x00000007000c7213 */ /* 0x000fce0000000000 */
[----:B0-----:R-:W0:Y:S02]  /*00e0*/  MUFU.RCP R6, R6 ;  /* 0x0000000600067308 */ /* 0x001e240000001000 */
[----:B0-----:R-:W-:Y:S02]  /*00f0*/  IADD3 R4, PT, PT, R6, 0xffffffe, RZ ;  /* 0x0ffffffe06047810 */ /* 0x001fe40007ffe0ff */
[----:B------:R-:W-:-:S04]  /*0100*/  IADD3 R6, PT, PT, RZ, -R12, RZ ;  /* 0x8000000cff067210 */ /* 0x000fc80007ffe0ff */
[----:B------:R0:W1:Y:S02]  /*0110*/  F2I.FTZ.U32.TRUNC.NTZ R5, R4 ;  /* 0x0000000400057305 */ /* 0x000064000021f000 */
[----:B0-----:R-:W-:Y:S02]  /*0120*/  IMAD.MOV.U32 R4, RZ, RZ, RZ ;  /* 0x000000ffff047224 */ /* 0x001fe400078e00ff */
[----:B-1----:R-:W-:-:S04]  /*0130*/  IMAD.MOV R8, RZ, RZ, -R5 ;  /* 0x000000ffff087224 */ /* 0x002fc800078e0a05 */
[----:B------:R-:W-:Y:S01]  /*0140*/  IMAD R11, R8, R9, RZ ;  /* 0x00000009080b7224 */ /* 0x000fe200078e02ff */
[----:B------:R-:W-:-:S03]  /*0150*/  MOV R8, R10 ;  /* 0x0000000a00087202 */ /* 0x000fc60000000f00 */
[----:B------:R-:W-:-:S06]  /*0160*/  IMAD.HI.U32 R5, R5, R11, R4 ;  /* 0x0000000b05057227 */ /* 0x000fcc00078e0004 */
[----:B------:R-:W-:-:S04]  /*0170*/  IMAD.HI.U32 R5, R5, R8, RZ ;  /* 0x0000000805057227 */ /* 0x000fc800078e00ff */
[----:B------:R-:W-:-:S05]  /*0180*/  IMAD R4, R5, R6, R8 ;  /* 0x0000000605047224 */ /* 0x000fca00078e0208 */
[----:B------:R-:W-:-:S13]  /*0190*/  ISETP.GT.U32.AND P2, PT, R9, R4, PT ;  /* 0x000000040900720c */ /* 0x000fda0003f44070 */
[----:B------:R-:W-:Y:S01]  /*01a0*/  @!P2 IMAD.IADD R4, R4, 0x1, -R9 ;  /* 0x000000010404a824 */ /* 0x000fe200078e0a09 */
[----:B------:R-:W-:Y:S02]  /*01b0*/  @!P2 IADD3 R5, PT, PT, R5, 0x1, RZ ;  /* 0x000000010505a810 */ /* 0x000fe40007ffe0ff */
[----:B------:R-:W-:Y:S02]  /*01c0*/  ISETP.NE.AND P2, PT, R7, RZ, PT ;  /* 0x000000ff0700720c */ /* 0x000fe40003f45270 */
[----:B------:R-:W-:Y:S02]  /*01d0*/  ISETP.GE.U32.AND P0, PT, R4, R9, PT ;  /* 0x000000090400720c */ /* 0x000fe40003f06070 */
[----:B------:R-:W0:Y:S01]  /*01e0*/  S2R R9, SR_TID.X ;  /* 0x0000000000097919 */ /* 0x000e220000002100 */
[----:B------:R-:W-:-:S04]  /*01f0*/  LOP3.LUT R4, R0, R7, RZ, 0x3c, !PT ;  /* 0x0000000700047212 */ /* 0x000fc800078e3cff */
[----:B------:R-:W-:-:S06]  /*0200*/  ISETP.GE.AND P1, PT, R4, RZ, PT ;  /* 0x000000ff0400720c */ /* 0x000fcc0003f26270 */
[----:B------:R-:W-:-:S05]  /*0210*/  @P0 VIADD R5, R5, 0x1 ;  /* 0x0000000105050836 */ /* 0x000fca0000000000 */
[----:B------:R-:W-:-:S05]  /*0220*/  MOV R13, R5 ;  /* 0x00000005000d7202 */ /* 0x000fca0000000f00 */
[----:B------:R-:W-:Y:S01]  /*0230*/  @!P1 IMAD.MOV R13, RZ, RZ, -R13 ;  /* 0x000000ffff0d9224 */ /* 0x000fe200078e0a0d */
[----:B------:R-:W-:-:S04]  /*0240*/  @!P2 LOP3.LUT R13, RZ, R7, RZ, 0x33, !PT ;  /* 0x00000007ff0da212 */ /* 0x000fc800078e33ff */
[----:B------:R-:W-:-:S05]  /*0250*/  IADD3 R4, PT, PT, -R13, RZ, RZ ;  /* 0x000000ff0d047210 */ /* 0x000fca0007ffe1ff */
[----:B------:R-:W-:-:S04]  /*0260*/  IMAD R0, R7, R4, R0 ;  /* 0x0000000407007224 */ /* 0x000fc800078e0200 */
[----:B0-----:R-:W-:-:S05]  /*0270*/  IMAD R0, R0, 0x200, R9 ;  /* 0x0000020000007824 */ /* 0x001fca00078e0209 */
[----:B------:R-:W-:-:S04]  /*0280*/  ISETP.GE.AND P0, PT, R0, R3, PT ;  /* 0x000000030000720c */ /* 0x000fc80003f06270 */
[----:B------:R-:W-:-:S13]  /*0290*/  ISETP.GE.OR P0, PT, R13, R2, P0 ;  /* 0x000000020d00720c */ /* 0x000fda0000706670 */
[----:B------:R-:W-:Y:S05]  /*02a0*/  @P0 EXIT ;  /* 0x000000000000094d */ /* 0x000fea0003800000 */
[----:B------:R-:W0:Y:S01]  /*02b0*/  LDC.64 R6, c[0x0][0x388] ;  /* 0x0000e200ff067b82 */ /* 0x000e220000000a00 */
[----:B------:R-:W1:Y:S01]  /*02c0*/  LDCU.64 UR4, c[0x0][0x358] ;  /* 0x00006b00ff0477ac */ /* 0x000e620008000a00 */
[----:B------:R-:W-:-:S06]  /*02d0*/  IMAD R3, R13, R3, R0 ;  /* 0x000000030d037224 */ /* 0x000fcc00078e0200 */
[----:B------:R-:W2:Y:S08]  /*02e0*/  LDC.64 R10, c[0x0][0x398] ;  /* 0x0000e600ff0a7b82 */ /* 0x000eb00000000a00 */
[----:B------:R-:W3:Y:S08]  /*02f0*/  LDC.64 R8, c[0x0][0x390] ;  /* 0x0000e400ff087b82 */ /* 0x000ef00000000a00 */
[----:B------:R-:W4:Y:S01]  /*0300*/  LDC.64 R14, c[0x0][0x3a8] ;  /* 0x0000ea00ff0e7b82 */ /* 0x000f220000000a00 */
[----:B0-----:R-:W-:-:S06]  /*0310*/  IMAD.WIDE R6, R13, 0x4, R6 ;  /* 0x000000040d067825 */ /* 0x001fcc00078e0206 */
[----:B-1----:R-:W5:Y:S01]  /*0320*/  LDG.E.CONSTANT R6, desc[UR4][R6.64] ;  /* 0x0000000406067981 */ /* 0x002f62000c1e9900 */
[----:B------:R-:W0:Y:S01]  /*0330*/  LDC.64 R4, c[0x0][0x3a0] ;  /* 0x0000e800ff047b82 */ /* 0x000e220000000a00 */
[----:B--2---:R-:W-:-:S06]  /*0340*/  IMAD.WIDE.U32 R10, R0, 0x4, R10 ;  /* 0x00000004000a7825 */ /* 0x004fcc00078e000a */
[----:B------:R-:W5:Y:S01]  /*0350*/  LDG.E.CONSTANT R11, desc[UR4][R10.64] ;  /* 0x000000040a0b7981 */ /* 0x000f62000c1e9900 */
[----:B---3--:R-:W-:-:S06]  /*0360*/  IMAD.WIDE R8, R13, 0x2, R8 ;  /* 0x000000020d087825 */ /* 0x008fcc00078e0208 */
[----:B------:R-:W2:Y:S01]  /*0370*/  LDG.E.U16.CONSTANT R8, desc[UR4][R8.64] ;  /* 0x0000000408087981 */ /* 0x000ea2000c1e9500 */
[----:B----4-:R-:W-:-:S06]  /*0380*/  IMAD.WIDE R14, R3, 0x4, R14 ;  /* 0x00000004030e7825 */ /* 0x010fcc00078e020e */
[----:B------:R-:W3:Y:S01]  /*0390*/  LDG.E.CONSTANT R14, desc[UR4][R14.64] ;  /* 0x000000040e0e7981 */ /* 0x000ee2000c1e9900 */
[----:B0-----:R-:W-:Y:S02]  /*03a0*/  IMAD.WIDE.U32 R12, R0, 0x2, R4 ;  /* 0x00000002000c7825 */ /* 0x001fe400078e0004 */
[----:B------:R-:W0:Y:S04]  /*03b0*/  LDC.64 R4, c[0x0][0x380] ;  /* 0x0000e000ff047b82 */ /* 0x000e280000000a00 */
[----:B------:R-:W4:Y:S01]  /*03c0*/  LDG.E.U16.CONSTANT R12, desc[UR4][R12.64] ;  /* 0x000000040c0c7981 */ /* 0x000f22000c1e9500 */
[----:B0-----:R-:W-:Y:S01]  /*03d0*/  IMAD.WIDE R4, R3, 0x2, R4 ;  /* 0x0000000203047825 */ /* 0x001fe200078e0204 */
[----:B-----5:R-:W-:-:S03]  /*03e0*/  IADD3 R17, PT, PT, R6, R11, RZ ;  /* 0x0000000b06117210 */ /* 0x020fc60007ffe0ff */
[----:B--2---:R-:W-:-:S04]  /*03f0*/  IMAD.U32 R0, R8, 0x10000, RZ ;  /* 0x0001000008007824 */ /* 0x004fc800078e00ff */
[----:B------:R-:W-:Y:S01]  /*0400*/  FMUL R7, R0, 0.5 ;  /* 0x3f00000000077820 */ /* 0x000fe20000400000 */
[----:B---3--:R-:W-:-:S04]  /*0410*/  LEA R17, R14, R17, 0x1 ;  /* 0x000000110e117211 */ /* 0x008fc800078e08ff */
[----:B------:R-:W-:Y:S01]  /*0420*/  I2FP.F32.S32 R17, R17 ;  /* 0x0000001100117245 */ /* 0x000fe20000201400 */
[----:B----4-:R-:W-:-:S04]  /*0430*/  IMAD.U32 R2, R12, 0x10000, RZ ;  /* 0x000100000c027824 */ /* 0x010fc800078e00ff */
[----:B------:R-:W-:-:S04]  /*0440*/  FMUL R2, R2, R7 ;  /* 0x0000000702027220 */ /* 0x000fc80000400000 */
[----:B------:R-:W-:-:S05]  /*0450*/  FMUL R2, R17, R2 ;  /* 0x0000000211027220 */ /* 0x000fca0000400000 */
[----:B------:R-:W-:-:S05]  /*0460*/  F2FP.BF16.F32.PACK_AB R2, RZ, R2 ;  /* 0x00000002ff02723e */ /* 0x000fca00000010ff */
[----:B------:R-:W-:Y:S01]  /*0470*/  STG.E.U16 desc[UR4][R4.64], R2 ;  /* 0x0000000204007986 */ /* 0x000fe2000c101504 */
[----:B------:R-:W-:Y:S05]  /*0480*/  EXIT ;  /* 0x000000000000794d */ /* 0x000fea0003800000 */
.L_x_0:
[----:B------:R-:W-:-:S00]  /*0490*/  BRA `(.L_x_0) ;  /* 0xfffffffc00fc7947 */ /* 0x000fc0000383ffff */
[----:B------:R-:W-:-:S00]  /*04a0*/  NOP ;  /* 0x0000000000007918 */ /* 0x000fc00000000000 */
        /* <DEDUP_REMOVED lines=13> */
.L_x_42:


//--------------------- .text._Z25quantize_int4_cuda_kernelI13__nv_bfloat16Li512EEvPT_PKS1_PaPhPiiib --------------------------
	.section	.text._Z25quantize_int4_cuda_kernelI13__nv_bfloat16Li512EEvPT_PKS1_PaPhPiiib,"ax",@progbits
	.align	128
        .global         _Z25quantize_int4_cuda_kernelI13__nv_bfloat16Li512EEvPT_PKS1_PaPhPiiib
        .type           _Z25quantize_int4_cuda_kernelI13__nv_bfloat16Li512EEvPT_PKS1_PaPhPiiib,@function
        .size           _Z25quantize_int4_cuda_kernelI13__nv_bfloat16Li512EEvPT_PKS1_PaPhPiiib,(.L_x_39 - _Z25quantize_int4_cuda_kernelI13__nv_bfloat16Li512EEvPT_PKS1_PaPhPiiib)
        .other          _Z25quantize_int4_cuda_kernelI13__nv_bfloat16Li512EEvPT_PKS1_PaPhPiiib,@"STO_CUDA_ENTRY STV_DEFAULT"
_Z25quantize_int4_cuda_kernelI13__nv_bfloat16Li512EEvPT_PKS1_PaPhPiiib:
.text._Z25quantize_int4_cuda_kernelI13__nv_bfloat16Li512EEvPT_PKS1_PaPhPiiib:
[----:B------:R-:W-:Y:S01]  /*0000*/  LDC R1, c[0x0][0x37c] ;  /* 0x0000df00ff017b82 */ /* 0x000fe20000000800 */
[----:B------:R-:W0:Y:S01]  /*0010*/  S2R R2, SR_CTAID.X ;  /* 0x0000000000027919 */ /* 0x000e220000002500 */
[----:B------:R-:W0:Y:S02]  /*0020*/  LDCU UR4, c[0x0][0x3ac] ;  /* 0x00007580ff0477ac */ /* 0x000e240008000800 */
[----:B0-----:R-:W-:-:S13]  /*0030*/  ISETP.GE.AND P0, PT, R2, UR4, PT ;  /* 0x0000000402007c0c */ /* 0x001fda000bf06270 */
[----:B------:R-:W-:Y:S05]  /*0040*/  @P0 EXIT ;  /* 0x000000000000094d */ /* 0x000fea0003800000 */
[----:B------:R-:W0:Y:S01]  /*0050*/  LDCU UR6, c[0x0][0x3a8] ;  /* 0x00007500ff0677ac */ /* 0x000e220008000800 */
[----:B------:R-:W-:Y:S01]  /*0060*/  IMAD.MOV.U32 R8, RZ, RZ, RZ ;  /* 0x000000ffff087224 */ /* 0x000fe200078e00ff */
[----:B------:R-:W1:Y:S01]  /*0070*/  LDCU.64 UR8, c[0x0][0x358] ;  /* 0x00006b00ff0877ac */ /* 0x000e620008000a00 */
[----:B0-----:R-:W-:-:S09]  /*0080*/  UISETP.GE.AND UP0, UPT, UR6, 0x1, UPT ;  /* 0x000000010600788c */ /* 0x001fd2000bf06270 */
[----:B-1----:R-:W-:Y:S05]  /*0090*/  BRA.U !UP0, `(.L_x_1) ;  /* 0x0000000508647547 */ /* 0x002fea000b800000 */
[----:B------:R-:W0:Y:S01]  /*00a0*/  LDC.64 R6, c[0x0][0x388] ;  /* 0x0000e200ff067b82 */ /* 0x000e220000000a00 */
[----:B------:R-:W1:Y:S07]  /*00b0*/  S2R R9, SR_TID.X ;  /* 0x0000000000097919 */ /* 0x000e6e0000002100 */
[----:B------:R-:W2:Y:S01]  /*00c0*/  S2UR UR5, SR_CgaCtaId ;  /* 0x00000000000579c3 */ /* 0x000ea20000008800 */
[----:B------:R-:W-:Y:S01]  /*00d0*/  UMOV UR4, 0x400 ;  /* 0x0000040000047882 */ /* 0x000fe20000000000 */
[----:B------:R-:W3:Y:S01]  /*00e0*/  LDCU UR7, c[0x0][0x360] ;  /* 0x00006c00ff0777ac */ /* 0x000ee20008000800 */
[----:B------:R-:W4:Y:S05]  /*00f0*/  LDCU UR11, c[0x0][0x3a8] ;  /* 0x00007500ff0b77ac */ /* 0x000f2a0008000800 */
[----:B------:R-:W3:Y:S01]  /*0100*/  LDC.64 R4, c[0x0][0x380] ;  /* 0x0000e000ff047b82 */ /* 0x000ee20000000a00 */
[----:B------:R-:W0:Y:S01]  /*0110*/  LDCU.U8 UR10, c[0x0][0x3b0] ;  /* 0x00007600ff0a77ac */ /* 0x000e220008000000 */
[----:B------:R-:W0:Y:S02]  /*0120*/  LDCU.64 UR16, c[0x0][0x3a0] ;  /* 0x00007400ff1077ac */ /* 0x000e240008000a00 */
[----:B0-----:R-:W-:Y:S01]  /*0130*/  IMAD.WIDE.U32 R6, R2, 0x2, R6 ;  /* 0x0000000202067825 */ /* 0x001fe200078e0006 */
[----:B------:R-:W0:Y:S05]  /*0140*/  LDCU.64 UR12, c[0x0][0x390] ;  /* 0x00007200ff0c77ac */ /* 0x000e2a0008000a00 */
[----:B------:R-:W5:Y:S01]  /*0150*/  LDG.E.U16.CONSTANT R6, desc[UR8][R6.64] ;  /* 0x0000000806067981 */ /* 0x000f62000c1e9500 */
[----:B------:R-:W-:Y:S01]  /*0160*/  IMAD.MOV.U32 R10, RZ, RZ, RZ ;  /* 0x000000ffff0a7224 */ /* 0x000fe200078e00ff */
[----:B--2---:R-:W-:Y:S01]  /*0170*/  ULEA UR4, UR5, UR4, 0x18 ;  /* 0x0000000405047291 */ /* 0x004fe2000f8ec0ff */
[----:B------:R-:W-:Y:S01]  /*0180*/  IMAD.MOV.U32 R8, RZ, RZ, RZ ;  /* 0x000000ffff087224 */ /* 0x000fe200078e00ff */
[----:B------:R-:W-:Y:S01]  /*0190*/  USHF.R.U32.HI UR5, URZ, 0x1, UR6 ;  /* 0x00000001ff057899 */ /* 0x000fe20008011606 */
[----:B------:R-:W2:Y:S03]  /*01a0*/  LDCU.64 UR14, c[0x0][0x398] ;  /* 0x00007300ff0e77ac */ /* 0x000ea60008000a00 */
[----:B-1----:R-:W-:-:S02]  /*01b0*/  VIADD R12, R9, UR4 ;  /* 0x00000004090c7c36 */ /* 0x002fc40008000000 */
[--C-:B------:R-:W-:Y:S02]  /*01c0*/  IMAD R11, R2, UR5, R9.reuse ;  /* 0x00000005020b7c24 */ /* 0x100fe4000f8e0209 */
[----:B------:R-:W-:Y:S02]  /*01d0*/  IMAD.IADD R12, R12, 0x1, R9 ;  /* 0x000000010c0c7824 */ /* 0x000fe400078e0209 */
[----:B0-2345:R-:W-:-:S07]  /*01e0*/  IMAD.U32 R13, R6, 0x10000, RZ ;  /* 0x00010000060d7824 */ /* 0x03dfce00078e00ff */
.L_x_6:
[----:B------:R-:W-:-:S04]  /*01f0*/  IMAD.IADD R15, R9, 0x1, R10 ;  /* 0x00000001090f7824 */ /* 0x000fc800078e020a */
[----:B------:R-:W-:Y:S01]  /*0200*/  IMAD R17, R2, UR11, R15 ;  /* 0x0000000b02117c24 */ /* 0x000fe2000f8e020f */
[----:B------:R-:W-:-:S03]  /*0210*/  ISETP.GE.AND P0, PT, R15, UR11, PT ;  /* 0x0000000b0f007c0c */ /* 0x000fc6000bf06270 */
[----:B0-----:R-:W-:-:S10]  /*0220*/  IMAD.WIDE R6, R17, 0x2, R4 ;  /* 0x0000000211067825 */ /* 0x001fd400078e0204 */
[----:B------:R-:W2:Y:S01]  /*0230*/  @!P0 LDG.E.U16 R14, desc[UR8][R6.64] ;  /* 0x00000008060e8981 */ /* 0x000ea2000c1e1500 */
[----:B------:R-:W0:Y:S01]  /*0240*/  MUFU.RCP R0, R13 ;  /* 0x0000000d00007308 */ /* 0x000e220000001000 */
[----:B------:R-:W-:Y:S01]  /*0250*/  IMAD.MOV.U32 R3, RZ, RZ, RZ ;  /* 0x000000ffff037224 */ /* 0x000fe200078e00ff */
[----:B------:R-:W-:Y:S01]  /*0260*/  UPRMT UR5, UR10, 0x8880, URZ ;  /* 0x000088800a057896 */ /* 0x000fe200080000ff */
[----:B------:R-:W-:Y:S01]  /*0270*/  BSSY.RECONVERGENT B0, `(.L_x_2) ;  /* 0x000000b000007945 */ /* 0x000fe20003800200 */
[----:B0-----:R-:W-:-:S04]  /*0280*/  FFMA R19, -R13, R0, 1 ;  /* 0x3f8000000d137423 */ /* 0x001fc80000000100 */
[----:B------:R-:W-:Y:S01]  /*0290*/  FFMA R0, R0, R19, R0 ;  /* 0x0000001300007223 */ /* 0x000fe20000000000 */
[----:B--2---:R-:W-:-:S04]  /*02a0*/  @!P0 IMAD.U32 R3, R14, 0x10000, RZ ;  /* 0x000100000e038824 */ /* 0x004fc800078e00ff */
[----:B------:R-:W0:Y:S01]  /*02b0*/  FCHK P1, R3, R13 ;  /* 0x0000000d03007302 */ /* 0x000e220000020000 */
[----:B------:R-:W-:-:S04]  /*02c0*/  FFMA R14, R0, R3, RZ ;  /* 0x00000003000e7223 */ /* 0x000fc800000000ff */
[----:B------:R-:W-:-:S04]  /*02d0*/  FFMA R19, -R13, R14, R3 ;  /* 0x0000000e0d137223 */ /* 0x000fc80000000103 */
[----:B------:R-:W-:Y:S01]  /*02e0*/  FFMA R0, R0, R19, R14 ;  /* 0x0000001300007223 */ /* 0x000fe2000000000e */
[----:B0-----:R-:W-:Y:S06]  /*02f0*/  @!P1 BRA `(.L_x_3) ;  /* 0x0000000000089947 */ /* 0x001fec0003800000 */
[----:B------:R-:W-:-:S07]  /*0300*/  MOV R14, 0x320 ;  /* 0x00000320000e7802 */ /* 0x000fce0000000f00 */
[----:B------:R-:W-:Y:S05]  /*0310*/  CALL.REL.NOINC `($__internal_0_$__cuda_sm3x_div_rn_noftz_f32_slowpath) ;  /* 0x0000000400587944 */ /* 0x000fea0003c00000 */
.L_x_3:
[----:B------:R-:W-:Y:S05]  /*0320*/  BSYNC.RECONVERGENT B0 ;  /* 0x0000000000007941 */ /* 0x000fea0003800200 */
.L_x_2:
[----:B------:R-:W0:Y:S01]  /*0330*/  FRND.FLOOR R0, R0 ;  /* 0x0000000000007307 */ /* 0x000e220000205000 */
[----:B------:R-:W-:Y:S01]  /*0340*/  ISETP.EQ.OR P2, PT, RZ, UR5, P0 ;  /* 0x00000005ff007c0c */ /* 0x000fe20008742670 */
[----:B------:R-:W-:Y:S01]  /*0350*/  UISETP.NE.U32.AND UP0, UPT, UR14, URZ, UPT ;  /* 0x000000ff0e00728c */ /* 0x000fe2000bf05070 */
[----:B------:R-:W-:-:S03]  /*0360*/  ISETP.EQ.U32.AND P1, PT, RZ, UR12, PT ;  /* 0x0000000cff007c0c */ /* 0x000fc6000bf22070 */
[----:B------:R-:W-:Y:S01]  /*0370*/  UISETP.NE.AND.EX UP0, UPT, UR15, URZ, UPT, UP0 ;  /* 0x000000ff0f00728c */ /* 0x000fe2000bf05300 */
[----:B------:R-:W-:Y:S02]  /*0380*/  ISETP.EQ.OR.EX P0, PT, RZ, UR13, P0, P1 ;  /* 0x0000000dff007c0c */ /* 0x000fe40008702710 */
[----:B0-----:R-:W-:-:S04]  /*0390*/  FMNMX R3, R0, -8, !PT ;  /* 0xc100000000037809 */ /* 0x001fc80007800000 */
[----:B------:R-:W-:-:S07]  /*03a0*/  FMNMX R18, R3, 7, PT ;  /* 0x40e0000003127809 */ /* 0x000fce0003800000 */
[----:B------:R-:W-:Y:S01]  /*03b0*/  @!P0 IADD3 R16, P1, PT, R17, UR12, RZ ;  /* 0x0000000c11108c10 */ /* 0x000fe2000ff3e0ff */
[----:B------:R-:W-:-:S03]  /*03c0*/  @!P2 FMUL R14, R13, R18 ;  /* 0x000000120d0ea220 */ /* 0x000fc60000400000 */
[----:B------:R-:W-:Y:S01]  /*03d0*/  @!P0 LEA.HI.X.SX32 R17, R17, UR13, 0x1, P1 ;  /* 0x0000000d11118c11 */ /* 0x000fe200088f0eff */
[----:B------:R-:W0:Y:S01]  /*03e0*/  F2I.TRUNC.NTZ R18, R18 ;  /* 0x0000001200127305 */ /* 0x000e22000020f100 */
[----:B------:R-:W-:Y:S01]  /*03f0*/  ISETP.GE.AND P1, PT, R15, UR11, PT ;  /* 0x0000000b0f007c0c */ /* 0x000fe2000bf26270 */
[----:B------:R-:W-:-:S05]  /*0400*/  @!P2 FFMA R14, R13, 0.5, R14 ;  /* 0x3f0000000d0ea823 */ /* 0x000fca000000000e */
[----:B------:R-:W-:-:S05]  /*0410*/  @!P2 F2FP.BF16.F32.PACK_AB R14, RZ, R14 ;  /* 0x0000000eff0ea23e */ /* 0x000fca00000010ff */
[----:B------:R1:W-:Y:S01]  /*0420*/  @!P2 STG.E.U16 desc[UR8][R6.64], R14 ;  /* 0x0000000e0600a986 */ /* 0x0003e2000c101508 */
[----:B0-----:R-:W-:-:S03]  /*0430*/  PRMT R0, R18, 0x8880, RZ ;  /* 0x0000888012007816 */ /* 0x001fc600000000ff */
[----:B------:R1:W-:Y:S01]  /*0440*/  STS.U8 [R9+UR4], R18 ;  /* 0x0000001209007988 */ /* 0x0003e20008000004 */
[----:B------:R-:W-:-:S03]  /*0450*/  SEL R0, R0, RZ, !P1 ;  /* 0x000000ff00007207 */ /* 0x000fc60004800000 */
[----:B------:R1:W-:Y:S01]  /*0460*/  @!P0 STG.E.U8 desc[UR8][R16.64], R18 ;  /* 0x0000001210008986 */ /* 0x0003e2000c101108 */
[----:B------:R-:W-:Y:S01]  /*0470*/  BAR.SYNC.DEFER_BLOCKING 0x0 ;  /* 0x0000000000007b1d */ /* 0x000fe20000010000 */
[----:B------:R-:W-:-:S04]  /*0480*/  ISETP.NE.U32.AND P0, PT, RZ, UR16, PT ;  /* 0x00000010ff007c0c */ /* 0x000fc8000bf05070 */
[----:B------:R-:W-:-:S04]  /*0490*/  ISETP.NE.AND.EX P0, PT, RZ, UR17, PT, P0 ;  /* 0x00000011ff007c0c */ /* 0x000fc8000bf05300 */
[----:B------:R-:W-:-:S05]  /*04a0*/  SEL R3, R0, RZ, P0 ;  /* 0x000000ff00037207 */ /* 0x000fca0000000000 */
[----:B------:R-:W-:Y:S01]  /*04b0*/  IMAD.IADD R8, R3, 0x1, R8 ;  /* 0x0000000103087824 */ /* 0x000fe200078e0208 */
[----:B-1----:R-:W-:Y:S06]  /*04c0*/  BRA.U !UP0, `(.L_x_4) ;  /* 0x0000000108487547 */ /* 0x002fec000b800000 */
[----:B------:R-:W-:Y:S01]  /*04d0*/  IADD3 R0, PT, PT, -R10, UR11, RZ ;  /* 0x0000000b0a007c10 */ /* 0x000fe2000fffe1ff */
[----:B------:R-:W-:Y:S01]  /*04e0*/  USHF.R.U32.HI UR5, URZ, 0x1, UR7 ;  /* 0x00000001ff057899 */ /* 0x000fe20008011607 */
[----:B------:R-:W-:Y:S02]  /*04f0*/  BSSY.RECONVERGENT B0, `(.L_x_4) ;  /* 0x000000f000007945 */ /* 0x000fe40003800200 */
[----:B------:R-:W-:-:S04]  /*0500*/  LEA.HI R0, R0, R0, RZ, 0x1 ;  /* 0x0000000000007211 */ /* 0x000fc800078f08ff */
[----:B------:R-:W-:-:S04]  /*0510*/  SHF.R.S32.HI R0, RZ, 0x1, R0 ;  /* 0x00000001ff007819 */ /* 0x000fc80000011400 */
[----:B------:R-:W-:-:S04]  /*0520*/  VIMNMX.U32 R0, PT, PT, R0, UR5, PT ;  /* 0x0000000500007c48 */ /* 0x000fc8000bfe0000 */
[----:B------:R-:W-:-:S13]  /*0530*/  ISETP.GT.U32.AND P0, PT, R0, R9, PT ;  /* 0x000000090000720c */ /* 0x000fda0003f04070 */
[----:B------:R-:W-:Y:S05]  /*0540*/  @!P0 BRA `(.L_x_5) ;  /* 0x0000000000248947 */ /* 0x000fea0003800000 */
[----:B------:R-:W0:Y:S01]  /*0550*/  LDS.U8 R3, [R12] ;  /* 0x000000000c037984 */ /* 0x000e220000000000 */
[----:B------:R-:W-:-:S03]  /*0560*/  LEA.HI R0, R10, R10, RZ, 0x1 ;  /* 0x0000000a0a007211 */ /* 0x000fc600078f08ff */
[----:B------:R-:W1:Y:S01]  /*0570*/  LDS.U8 R14, [R12+0x1] ;  /* 0x000001000c0e7984 */ /* 0x000e620000000000 */
[----:B------:R-:W-:-:S04]  /*0580*/  LEA.HI.SX32 R0, R0, R11, 0x1f ;  /* 0x0000000b00007211 */ /* 0x000fc800078ffaff */
[----:B------:R-:W-:-:S04]  /*0590*/  IADD3 R6, P0, PT, R0, UR14, RZ ;  /* 0x0000000e00067c10 */ /* 0x000fc8000ff1e0ff */
[----:B------:R-:W-:Y:S02]  /*05a0*/  LEA.HI.X.SX32 R7, R0, UR15, 0x1, P0 ;  /* 0x0000000f00077c11 */ /* 0x000fe400080f0eff */
[----:B0-----:R-:W-:-:S05]  /*05b0*/  LOP3.LUT R3, R3, 0xf, RZ, 0xc0, !PT ;  /* 0x0000000f03037812 */ /* 0x001fca00078ec0ff */
[----:B-1----:R-:W-:-:S05]  /*05c0*/  IMAD R3, R14, 0x10, R3 ;  /* 0x000000100e037824 */ /* 0x002fca00078e0203 */
[----:B------:R0:W-:Y:S02]  /*05d0*/  STG.E.U8 desc[UR8][R6.64], R3 ;  /* 0x0000000306007986 */ /* 0x0001e4000c101108 */
.L_x_5:
[----:B------:R-:W-:Y:S05]  /*05e0*/  BSYNC.RECONVERGENT B0 ;  /* 0x0000000000007941 */ /* 0x000fea0003800200 */
.L_x_4:
[----:B------:R-:W-:Y:S01]  /*05f0*/  VIADD R10, R10, UR7 ;  /* 0x000000070a0a7c36 */ /* 0x000fe20008000000 */
[----:B------:R-:W-:Y:S04]  /*0600*/  BAR.SYNC.DEFER_BLOCKING 0x0 ;  /* 0x0000000000007b1d */ /* 0x000fe80000010000 */
[----:B------:R-:W-:-:S13]  /*0610*/  ISETP.GE.AND P0, PT, R10, UR11, PT ;  /* 0x0000000b0a007c0c */ /* 0x000fda000bf06270 */
[----:B------:R-:W-:Y:S05]  /*0620*/  @!P0 BRA `(.L_x_6) ;  /* 0xfffffff800f08947 */ /* 0x000fea000383ffff */
.L_x_1:
[----:B------:R-:W1:Y:S02]  /*0630*/  LDCU.64 UR18, c[0x0][0x3a0] ;  /* 0x00007400ff1277ac */ /* 0x000e640008000a00 */
[----:B-1----:R-:W-:-:S04]  /*0640*/  ISETP.NE.U32.AND P0, PT, RZ, UR18, PT ;  /* 0x00000012ff007c0c */ /* 0x002fc8000bf05070 */
[----:B------:R-:W-:-:S13]  /*0650*/  ISETP.NE.AND.EX P0, PT, RZ, UR19, PT, P0 ;  /* 0x00000013ff007c0c */ /* 0x000fda000bf05300 */
[----:B------:R-:W-:Y:S05]  /*0660*/  @!P0 EXIT ;  /* 0x000000000000894d */ /* 0x000fea0003800000 */
[----:B0-----:R-:W0:Y:S01]  /*0670*/  S2R R7, SR_TID.X ;  /* 0x0000000000077919 */ /* 0x001e220000002100 */
[----:B------:R-:W1:Y:S01]  /*0680*/  S2UR UR5, SR_CgaCtaId ;  /* 0x00000000000579c3 */ /* 0x000e620000008800 */
[----:B------:R-:W-:Y:S01]  /*0690*/  UMOV UR4, 0x400 ;  /* 0x0000040000047882 */ /* 0x000fe20000000000 */
[----:B------:R-:W2:Y:S01]  /*06a0*/  LDCU UR6, c[0x0][0x360] ;  /* 0x00006c00ff0677ac */ /* 0x000ea20008000800 */
[----:B------:R-:W-:Y:S02]  /*06b0*/  UIADD3 UR4, UPT, UPT, UR4, 0x200, URZ ;  /* 0x0000020004047890 */ /* 0x000fe4000fffe0ff */
[----:B--2---:R-:W-:Y:S02]  /*06c0*/  UISETP.GE.U32.AND UP0, UPT, UR6, 0x2, UPT ;  /* 0x000000020600788c */ /* 0x004fe4000bf06070 */
[----:B-1----:R-:W-:-:S06]  /*06d0*/  ULEA UR4, UR5, UR4, 0x18 ;  /* 0x0000000405047291 */ /* 0x002fcc000f8ec0ff */
[C---:B0-----:R-:W-:Y:S02]  /*06e0*/  LEA R3, R7.reuse, UR4, 0x2 ;  /* 0x0000000407037c11 */ /* 0x041fe4000f8e10ff */
[----:B------:R-:W-:-:S03]  /*06f0*/  ISETP.NE.AND P1, PT, R7, RZ, PT ;  /* 0x000000ff0700720c */ /* 0x000fc60003f25270 */
[----:B------:R0:W-:Y:S01]  /*0700*/  STS [R3], R8 ;  /* 0x0000000803007388 */ /* 0x0001e20000000800 */
[----:B------:R-:W-:Y:S06]  /*0710*/  BAR.SYNC.DEFER_BLOCKING 0x0 ;  /* 0x0000000000007b1d */ /* 0x000fec0000010000 */
[----:B------:R-:W-:Y:S05]  /*0720*/  BRA.U !UP0, `(.L_x_7) ;  /* 0x0000000108307547 */ /* 0x000fea000b800000 */
[----:B------:R-:W-:-:S07]  /*0730*/  IMAD.U32 R0, RZ, RZ, UR6 ;  /* 0x00000006ff007e24 */ /* 0x000fce000f8e00ff */
.L_x_8:
[----:B0-----:R-:W-:-:S04]  /*0740*/  SHF.R.U32.HI R8, RZ, 0x1, R0 ;  /* 0x00000001ff087819 */ /* 0x001fc80000011600 */
[----:B------:R-:W-:-:S13]  /*0750*/  ISETP.GE.U32.AND P0, PT, R7, R8, PT ;  /* 0x000000080700720c */ /* 0x000fda0003f06070 */
[----:B------:R-:W-:Y:S01]  /*0760*/  @!P0 IMAD R4, R8, 0x4, R3 ;  /* 0x0000000408048824 */ /* 0x000fe200078e0203 */
[----:B------:R-:W-:Y:S05]  /*0770*/  @!P0 LDS R5, [R3] ;  /* 0x0000000003058984 */ /* 0x000fea0000000800 */
[----:B------:R-:W0:Y:S02]  /*0780*/  @!P0 LDS R4, [R4] ;  /* 0x0000000004048984 */ /* 0x000e240000000800 */
[----:B0-----:R-:W-:-:S05]  /*0790*/  @!P0 IMAD.IADD R6, R4, 0x1, R5 ;  /* 0x0000000104068824 */ /* 0x001fca00078e0205 */
[----:B------:R1:W-:Y:S01]  /*07a0*/  @!P0 STS [R3], R6 ;  /* 0x0000000603008388 */ /* 0x0003e20000000800 */
[----:B------:R-:W-:Y:S01]  /*07b0*/  BAR.SYNC.DEFER_BLOCKING 0x0 ;  /* 0x0000000000007b1d */ /* 0x000fe20000010000 */
[----:B------:R-:W-:Y:S01]  /*07c0*/  ISETP.GT.U32.AND P0, PT, R0, 0x3, PT ;  /* 0x000000030000780c */ /* 0x000fe20003f04070 */
[----:B------:R-:W-:-:S12]  /*07d0*/  IMAD.MOV.U32 R0, RZ, RZ, R8 ;  /* 0x000000ffff007224 */ /* 0x000fd800078e0008 */
[----:B-1----:R-:W-:Y:S05]  /*07e0*/  @P0 BRA `(.L_x_8) ;  /* 0xfffffffc00d40947 */ /* 0x002fea000383ffff */
.L_x_7:
[----:B------:R-:W-:Y:S05]  /*07f0*/  @P1 EXIT ;  /* 0x000000000000194d */ /* 0x000fea0003800000 */
[----:B------:R-:W1:Y:S01]  /*0800*/  S2UR UR5, SR_CgaCtaId ;  /* 0x00000000000579c3 */ /* 0x000e620000008800 */
[----:B------:R-:W-:-:S07]  /*0810*/  UMOV UR4, 0x400 ;  /* 0x0000040000047882 */ /* 0x000fce0000000000 */
[----:B------:R-:W0:Y:S01]  /*0820*/  LDC.64 R4, c[0x0][0x3a0] ;  /* 0x0000e800ff047b82 */ /* 0x000e220000000a00 */
[----:B-1----:R-:W-:Y:S01]  /*0830*/  ULEA UR4, UR5, UR4, 0x18 ;  /* 0x0000000405047291 */ /* 0x002fe2000f8ec0ff */
[----:B0-----:R-:W-:-:S08]  /*0840*/  IMAD.WIDE.U32 R2, R2, 0x4, R4 ;  /* 0x0000000402027825 */ /* 0x001fd000078e0004 */
[----:B------:R-:W0:Y:S04]  /*0850*/  LDS R7, [UR4+0x200] ;  /* 0x00020004ff077984 */ /* 0x000e280008000800 */
[----:B0-----:R-:W-:Y:S01]  /*0860*/  STG.E desc[UR8][R2.64], R7 ;  /* 0x0000000702007986 */ /* 0x001fe2000c101908 */
[----:B------:R-:W-:Y:S05]  /*0870*/  EXIT ;  /* 0x000000000000794d */ /* 0x000fea0003800000 */
        .weak           $__internal_0_$__cuda_sm3x_div_rn_noftz_f32_slowpath
        .type           $__internal_0_$__cuda_sm3x_div_rn_noftz_f32_slowpath,@function
        .size           $__internal_0_$__cuda_sm3x_div_rn_noftz_f32_slowpath,(.L_x_39 - $__internal_0_$__cuda_sm3x_div_rn_noftz_f32_slowpath)
$__internal_0_$__cuda_sm3x_div_rn_noftz_f32_slowpath:
[----:B------:R-:W-:Y:S01]  /*0880*/  SHF.R.U32.HI R16, RZ, 0x17, R13 ;  /* 0x00000017ff107819 */ /* 0x000fe2000001160d */
[----:B------:R-:W-:Y:S01]  /*0890*/  BSSY.RECONVERGENT B1, `(.L_x_9) ;  /* 0x0000064000017945 */ /* 0x000fe20003800200 */
[----:B------:R-:W-:Y:S01]  /*08a0*/  SHF.R.U32.HI R0, RZ, 0x17, R3 ;  /* 0x00000017ff007819 */ /* 0x000fe20000011603 */
[----:B------:R-:W-:Y:S01]  /*08b0*/  IMAD.MOV.U32 R20, RZ, RZ, R13 ;  /* 0x000000ffff147224 */ /* 0x000fe200078e000d */
[----:B------:R-:W-:Y:S02]  /*08c0*/  LOP3.LUT R16, R16, 0xff, RZ, 0xc0, !PT ;  /* 0x000000ff10107812 */ /* 0x000fe400078ec0ff */
[----:B------:R-:W-:-:S03]  /*08d0*/  LOP3.LUT R21, R0, 0xff, RZ, 0xc0, !PT ;  /* 0x000000ff00157812 */ /* 0x000fc600078ec0ff */
[----:B------:R-:W-:Y:S02]  /*08e0*/  VIADD R19, R16, 0xffffffff ;  /* 0xffffffff10137836 */ /* 0x000fe40000000000 */
[----:B------:R-:W-:-:S03]  /*08f0*/  VIADD R22, R21, 0xffffffff ;  /* 0xffffffff15167836 */ /* 0x000fc60000000000 */
[----:B------:R-:W-:-:S04]  /*0900*/  ISETP.GT.U32.AND P1, PT, R19, 0xfd, PT ;  /* 0x000000fd1300780c */ /* 0x000fc80003f24070 */
[----:B------:R-:W-:-:S13]  /*0910*/  ISETP.GT.U32.OR P1, PT, R22, 0xfd, P1 ;  /* 0x000000fd1600780c */ /* 0x000fda0000f24470 */
[----:B------:R-:W-:Y:S01]  /*0920*/  @!P1 IMAD.MOV.U32 R18, RZ, RZ, RZ ;  /* 0x000000ffff129224 */ /* 0x000fe200078e00ff */
[----:B------:R-:W-:Y:S06]  /*0930*/  @!P1 BRA `(.L_x_10) ;  /* 0x0000000000609947 */ /* 0x000fec0003800000 */
[----:B------:R-:W-:Y:S01]  /*0940*/  FSETP.GTU.FTZ.AND P1, PT, |R3|, +INF , PT ;  /* 0x7f8000000300780b */ /* 0x000fe20003f3c200 */
[----:B------:R-:W-:Y:S01]  /*0950*/  IMAD.MOV.U32 R0, RZ, RZ, R13 ;  /* 0x000000ffff007224 */ /* 0x000fe200078e000d */
[----:B------:R-:W-:-:S04]  /*0960*/  FSETP.GTU.FTZ.AND P2, PT, |R13|, +INF , PT ;  /* 0x7f8000000d00780b */ /* 0x000fc80003f5c200 */
[----:B------:R-:W-:-:S13]  /*0970*/  PLOP3.LUT P1, PT, P1, P2, PT, 0xf8, 0x8f ;  /* 0x00000000008f781c */ /* 0x000fda0000f25f70 */
[----:B------:R-:W-:Y:S05]  /*0980*/  @P1 BRA `(.L_x_11) ;  /* 0x00000004004c1947 */ /* 0x000fea0003800000 */
[----:B------:R-:W-:-:S13]  /*0990*/  LOP3.LUT P1, RZ, R20, 0x7fffffff, R3, 0xc8, !PT ;  /* 0x7fffffff14ff7812 */ /* 0x000fda000782c803 */
[----:B------:R-:W-:Y:S05]  /*09a0*/  @!P1 BRA `(.L_x_12) ;  /* 0x00000004003c9947 */ /* 0x000fea0003800000 */
[C---:B------:R-:W-:Y:S02]  /*09b0*/  FSETP.NEU.FTZ.AND P3, PT, |R3|.reuse, +INF , PT ;  /* 0x7f8000000300780b */ /* 0x040fe40003f7d200 */
[----:B------:R-:W-:Y:S02]  /*09c0*/  FSETP.NEU.FTZ.AND P2, PT, |R0|, +INF , PT ;  /* 0x7f8000000000780b */ /* 0x000fe40003f5d200 */
[----:B------:R-:W-:-:S11]  /*09d0*/  FSETP.NEU.FTZ.AND P1, PT, |R3|, +INF , PT ;  /* 0x7f8000000300780b */ /* 0x000fd60003f3d200 */
[----:B------:R-:W-:Y:S05]  /*09e0*/  @!P2 BRA !P3, `(.L_x_12) ;  /* 0x00000004002ca947 */ /* 0x000fea0005800000 */
[----:B------:R-:W-:-:S04]  /*09f0*/  LOP3.LUT P3, RZ, R3, 0x7fffffff, RZ, 0xc0, !PT ;  /* 0x7fffffff03ff7812 */ /* 0x000fc8000786c0ff */
[----:B------:R-:W-:-:S13]  /*0a00*/  PLOP3.LUT P2, PT, P2, P3, PT, 0x2f, 0xf2 ;  /* 0x0000000000f2781c */ /* 0x000fda0001746577 */
[----:B------:R-:W-:Y:S05]  /*0a10*/  @P2 BRA `(.L_x_13) ;  /* 0x0000000400182947 */ /* 0x000fea0003800000 */
[----:B------:R-:W-:-:S04]  /*0a20*/  LOP3.LUT P2, RZ, R20, 0x7fffffff, RZ, 0xc0, !PT ;  /* 0x7fffffff14ff7812 */ /* 0x000fc8000784c0ff */
[----:B------:R-:W-:-:S13]  /*0a30*/  PLOP3.LUT P1, PT, P1, P2, PT, 0x2f, 0xf2 ;  /* 0x0000000000f2781c */ /* 0x000fda0000f24577 */
[----:B------:R-:W-:Y:S05]  /*0a40*/  @P1 BRA `(.L_x_14) ;  /* 0x0000000400001947 */ /* 0x000fea0003800000 */
[----:B------:R-:W-:Y:S02]  /*0a50*/  ISETP.GE.AND P1, PT, R22, RZ, PT ;  /* 0x000000ff1600720c */ /* 0x000fe40003f26270 */
[----:B------:R-:W-:-:S11]  /*0a60*/  ISETP.GE.AND P2, PT, R19, RZ, PT ;  /* 0x000000ff1300720c */ /* 0x000fd60003f46270 */
[----:B------:R-:W-:Y:S02]  /*0a70*/  @P1 IMAD.MOV.U32 R18, RZ, RZ, RZ ;  /* 0x000000ffff121224 */ /* 0x000fe400078e00ff */
[----:B------:R-:W-:Y:S01]  /*0a80*/  @!P1 FFMA R3, R3, 1.84467440737095516160e+19, RZ ;  /* 0x5f80000003039823 */ /* 0x000fe200000000ff */
[----:B------:R-:W-:Y:S02]  /*0a90*/  @!P1 IMAD.MOV.U32 R18, RZ, RZ, -0x40 ;  /* 0xffffffc0ff129424 */ /* 0x000fe400078e00ff */
[----:B------:R-:W-:Y:S02]  /*0aa0*/  @!P2 FFMA R20, R0, 1.84467440737095516160e+19, RZ ;  /* 0x5f8000000014a823 */ /* 0x000fe400000000ff */
[----:B------:R-:W-:-:S07]  /*0ab0*/  @!P2 VIADD R18, R18, 0x40 ;  /* 0x000000401212a836 */ /* 0x000fce0000000000 */
.L_x_10:
[----:B------:R-:W-:Y:S01]  /*0ac0*/  LEA R19, R16, 0xc0800000, 0x17 ;  /* 0xc080000010137811 */ /* 0x000fe200078eb8ff */
[----:B------:R-:W-:Y:S01]  /*0ad0*/  VIADD R21, R21, 0xffffff81 ;  /* 0xffffff8115157836 */ /* 0x000fe20000000000 */
[----:B------:R-:W-:Y:S03]  /*0ae0*/  BSSY.RECONVERGENT B2, `(.L_x_15) ;  /* 0x0000035000027945 */ /* 0x000fe60003800200 */
[----:B------:R-:W-:Y:S02]  /*0af0*/  IMAD.IADD R22, R20, 0x1, -R19 ;  /* 0x0000000114167824 */ /* 0x000fe400078e0a13 */
[C---:B------:R-:W-:Y:S01]  /*0b00*/  IMAD R0, R21.reuse, -0x800000, R3 ;  /* 0xff80000015007824 */ /* 0x040fe200078e0203 */
[----:B------:R-:W-:Y:S01]  /*0b10*/  IADD3 R21, PT, PT, R21, 0x7f, -R16 ;  /* 0x0000007f15157810 */ /* 0x000fe20007ffe810 */
[----:B------:R-:W0:Y:S01]  /*0b20*/  MUFU.RCP R19, R22 ;  /* 0x0000001600137308 */ /* 0x000e220000001000 */
[----:B------:R-:W-:-:S03]  /*0b30*/  FADD.FTZ R23, -R22, -RZ ;  /* 0x800000ff16177221 */ /* 0x000fc60000010100 */
[----:B------:R-:W-:Y:S02]  /*0b40*/  IMAD.IADD R21, R21, 0x1, R18 ;  /* 0x0000000115157824 */ /* 0x000fe400078e0212 */
[----:B0-----:R-:W-:-:S04]  /*0b50*/  FFMA R20, R19, R23, 1 ;  /* 0x3f80000013147423 */ /* 0x001fc80000000017 */
[----:B------:R-:W-:-:S04]  /*0b60*/  FFMA R3, R19, R20, R19 ;  /* 0x0000001413037223 */ /* 0x000fc80000000013 */
[----:B------:R-:W-:-:S04]  /*0b70*/  FFMA R20, R0, R3, RZ ;  /* 0x0000000300147223 */ /* 0x000fc800000000ff */
[----:B------:R-:W-:-:S04]  /*0b80*/  FFMA R19, R23, R20, R0 ;  /* 0x0000001417137223 */ /* 0x000fc80000000000 */
[----:B------:R-:W-:-:S04]  /*0b90*/  FFMA R20, R3, R19, R20 ;  /* 0x0000001303147223 */ /* 0x000fc80000000014 */
[----:B------:R-:W-:-:S04]  /*0ba0*/  FFMA R19, R23, R20, R0 ;  /* 0x0000001417137223 */ /* 0x000fc80000000000 */
[----:B------:R-:W-:-:S05]  /*0bb0*/  FFMA R0, R3, R19, R20 ;  /* 0x0000001303007223 */ /* 0x000fca0000000014 */
[----:B------:R-:W-:-:S04]  /*0bc0*/  SHF.R.U32.HI R16, RZ, 0x17, R0 ;  /* 0x00000017ff107819 */ /* 0x000fc80000011600 */
[----:B------:R-:W-:-:S05]  /*0bd0*/  LOP3.LUT R16, R16, 0xff, RZ, 0xc0, !PT ;  /* 0x000000ff10107812 */ /* 0x000fca00078ec0ff */
[----:B------:R-:W-:-:S04]  /*0be0*/  IMAD.IADD R22, R16, 0x1, R21 ;  /* 0x0000000110167824 */ /* 0x000fc800078e0215 */
[----:B------:R-:W-:-:S05]  /*0bf0*/  VIADD R16, R22, 0xffffffff ;  /* 0xffffffff16107836 */ /* 0x000fca0000000000 */
[----:B------:R-:W-:-:S13]  /*0c00*/  ISETP.GE.U32.AND P1, PT, R16, 0xfe, PT ;  /* 0x000000fe1000780c */ /* 0x000fda0003f26070 */
[----:B------:R-:W-:Y:S05]  /*0c10*/  @!P1 BRA `(.L_x_16) ;  /* 0x0000000000809947 */ /* 0x000fea0003800000 */
[----:B------:R-:W-:-:S13]  /*0c20*/  ISETP.GT.AND P1, PT, R22, 0xfe, PT ;  /* 0x000000fe1600780c */ /* 0x000fda0003f24270 */
[----:B------:R-:W-:Y:S05]  /*0c30*/  @P1 BRA `(.L_x_17) ;  /* 0x00000000006c1947 */ /* 0x000fea0003800000 */
[----:B------:R-:W-:-:S13]  /*0c40*/  ISETP.GE.AND P1, PT, R22, 0x1, PT ;  /* 0x000000011600780c */ /* 0x000fda0003f26270 */
[----:B------:R-:W-:Y:S05]  /*0c50*/  @P1 BRA `(.L_x_18) ;  /* 0x0000000000741947 */ /* 0x000fea0003800000 */
[----:B------:R-:W-:Y:S02]  /*0c60*/  ISETP.GE.AND P1, PT, R22, -0x18, PT ;  /* 0xffffffe81600780c */ /* 0x000fe40003f26270 */
[----:B------:R-:W-:-:S11]  /*0c70*/  LOP3.LUT R0, R0, 0x80000000, RZ, 0xc0, !PT ;  /* 0x8000000000007812 */ /* 0x000fd600078ec0ff */
[----:B------:R-:W-:Y:S05]  /*0c80*/  @!P1 BRA `(.L_x_18) ;  /* 0x0000000000689947 */ /* 0x000fea0003800000 */
[CCC-:B------:R-:W-:Y:S01]  /*0c90*/  FFMA.RZ R16, R3.reuse, R19.reuse, R20.reuse ;  /* 0x0000001303107223 */ /* 0x1c0fe2000000c014 */
[C---:B------:R-:W-:Y:S02]  /*0ca0*/  ISETP.NE.AND P3, PT, R22.reuse, RZ, PT ;  /* 0x000000ff1600720c */ /* 0x040fe40003f65270 */
[----:B------:R-:W-:Y:S02]  /*0cb0*/  ISETP.NE.AND P2, PT, R22, RZ, PT ;  /* 0x000000ff1600720c */ /* 0x000fe40003f45270 */
[----:B------:R-:W-:Y:S01]  /*0cc0*/  LOP3.LUT R18, R16, 0x7fffff, RZ, 0xc0, !PT ;  /* 0x007fffff10127812 */ /* 0x000fe200078ec0ff */
[CCC-:B------:R-:W-:Y:S01]  /*0cd0*/  FFMA.RP R16, R3.reuse, R19.reuse, R20.reuse ;  /* 0x0000001303107223 */ /* 0x1c0fe20000008014 */
[----:B------:R-:W-:Y:S01]  /*0ce0*/  FFMA.RM R3, R3, R19, R20 ;  /* 0x0000001303037223 */ /* 0x000fe20000004014 */
[----:B------:R-:W-:Y:S01]  /*0cf0*/  VIADD R19, R22, 0x20 ;  /* 0x0000002016137836 */ /* 0x000fe20000000000 */
[----:B------:R-:W-:Y:S01]  /*0d00*/  LOP3.LUT R18, R18, 0x800000, RZ, 0xfc, !PT ;  /* 0x0080000012127812 */ /* 0x000fe200078efcff */
[----:B------:R-:W-:-:S02]  /*0d10*/  IMAD.MOV R20, RZ, RZ, -R22 ;  /* 0x000000ffff147224 */ /* 0x000fc400078e0a16 */
[----:B------:R-:W-:Y:S02]  /*0d20*/  FSETP.NEU.FTZ.AND P1, PT, R16, R3, PT ;  /* 0x000000031000720b */ /* 0x000fe40003f3d000 */
[----:B------:R-:W-:Y:S02]  /*0d30*/  SHF.L.U32 R19, R18, R19, RZ ;  /* 0x0000001312137219 */ /* 0x000fe400000006ff */
[----:B------:R-:W-:Y:S02]  /*0d40*/  SEL R3, R20, RZ, P3 ;  /* 0x000000ff14037207 */ /* 0x000fe40001800000 */
[----:B------:R-:W-:Y:S02]  /*0d50*/  ISETP.NE.AND P2, PT, R19, RZ, P2 ;  /* 0x000000ff1300720c */ /* 0x000fe40001745270 */
[----:B------:R-:W-:Y:S02]  /*0d60*/  SHF.R.U32.HI R3, RZ, R3, R18 ;  /* 0x00000003ff037219 */ /* 0x000fe40000011612 */
[----:B------:R-:W-:-:S02]  /*0d70*/  PLOP3.LUT P1, PT, P1, P2, PT, 0xf8, 0x8f ;  /* 0x00000000008f781c */ /* 0x000fc40000f25f70 */
[----:B------:R-:W-:Y:S02]  /*0d80*/  SHF.R.U32.HI R19, RZ, 0x1, R3 ;  /* 0x00000001ff137819 */ /* 0x000fe40000011603 */
[----:B------:R-:W-:-:S04]  /*0d90*/  SEL R16, RZ, 0x1, !P1 ;  /* 0x00000001ff107807 */ /* 0x000fc80004800000 */
[----:B------:R-:W-:-:S04]  /*0da0*/  LOP3.LUT R16, R16, 0x1, R19, 0xf8, !PT ;  /* 0x0000000110107812 */ /* 0x000fc800078ef813 */
[----:B------:R-:W-:-:S05]  /*0db0*/  LOP3.LUT R16, R16, R3, RZ, 0xc0, !PT ;  /* 0x0000000310107212 */ /* 0x000fca00078ec0ff */
[----:B------:R-:W-:-:S05]  /*0dc0*/  IMAD.IADD R19, R19, 0x1, R16 ;  /* 0x0000000113137824 */ /* 0x000fca00078e0210 */
[----:B------:R-:W-:Y:S01]  /*0dd0*/  LOP3.LUT R0, R19, R0, RZ, 0xfc, !PT ;  /* 0x0000000013007212 */ /* 0x000fe200078efcff */
[----:B------:R-:W-:Y:S06]  /*0de0*/  BRA `(.L_x_18) ;  /* 0x0000000000107947 */ /* 0x000fec0003800000 */
.L_x_17:
[----:B------:R-:W-:-:S04]  /*0df0*/  LOP3.LUT R0, R0, 0x80000000, RZ, 0xc0, !PT ;  /* 0x8000000000007812 */ /* 0x000fc800078ec0ff */
[----:B------:R-:W-:Y:S01]  /*0e00*/  LOP3.LUT R0, R0, 0x7f800000, RZ, 0xfc, !PT ;  /* 0x7f80000000007812 */ /* 0x000fe200078efcff */
[----:B------:R-:W-:Y:S06]  /*0e10*/  BRA `(.L_x_18) ;  /* 0x0000000000047947 */ /* 0x000fec0003800000 */
.L_x_16:
[----:B------:R-:W-:-:S07]  /*0e20*/  IMAD R0, R21, 0x800000, R0 ;  /* 0x0080000015007824 */ /* 0x000fce00078e0200 */
.L_x_18:
[----:B------:R-:W-:Y:S05]  /*0e30*/  BSYNC.RECONVERGENT B2 ;  /* 0x0000000000027941 */ /* 0x000fea0003800200 */
.L_x_15:
[----:B------:R-:W-:Y:S05]  /*0e40*/  BRA `(.L_x_19) ;  /* 0x0000000000207947 */ /* 0x000fea0003800000 */
.L_x_14:
[----:B------:R-:W-:-:S04]  /*0e50*/  LOP3.LUT R0, R20, 0x80000000, R3, 0x48, !PT ;  /* 0x8000000014007812 */ /* 0x000fc800078e4803 */
[----:B------:R-:W-:Y:S01]  /*0e60*/  LOP3.LUT R0, R0, 0x7f800000, RZ, 0xfc, !PT ;  /* 0x7f80000000007812 */ /* 0x000fe200078efcff */
[----:B------:R-:W-:Y:S06]  /*0e70*/  BRA `(.L_x_19) ;  /* 0x0000000000147947 */ /* 0x000fec0003800000 */
.L_x_13:
[----:B------:R-:W-:Y:S01]  /*0e80*/  LOP3.LUT R0, R20, 0x80000000, R3, 0x48, !PT ;  /* 0x8000000014007812 */ /* 0x000fe200078e4803 */
[----:B------:R-:W-:Y:S06]  /*0e90*/  BRA `(.L_x_19) ;  /* 0x00000000000c7947 */ /* 0x000fec0003800000 */
.L_x_12:
[----:B------:R-:W0:Y:S01]  /*0ea0*/  MUFU.RSQ R0, -QNAN ;  /* 0xffc0000000007908 */ /* 0x000e220000001400 */
[----:B------:R-:W-:Y:S05]  /*0eb0*/  BRA `(.L_x_19) ;  /* 0x0000000000047947 */ /* 0x000fea0003800000 */
.L_x_11:
[----:B------:R-:W-:-:S07]  /*0ec0*/  FADD.FTZ R0, R3, R0 ;  /* 0x0000000003007221 */ /* 0x000fce0000010000 */
.L_x_19:
[----:B------:R-:W-:Y:S05]  /*0ed0*/  BSYNC.RECONVERGENT B1 ;  /* 0x0000000000017941 */ /* 0x000fea0003800200 */
.L_x_9:
[----:B------:R-:W-:Y:S02]  /*0ee0*/  IMAD.MOV.U32 R18, RZ, RZ, R14 ;  /* 0x000000ffff127224 */ /* 0x000fe400078e000e */
[----:B------:R-:W-:-:S04]  /*0ef0*/  IMAD.MOV.U32 R19, RZ, RZ, 0x0 ;  /* 0x00000000ff137424 */ /* 0x000fc800078e00ff */
[----:B0-----:R-:W-:Y:S05]  /*0f00*/  RET.REL.NODEC R18 `(_Z25quantize_int4_cuda_kernelI13__nv_bfloat16Li512EEvPT_PKS1_PaPhPiiib) ;  /* 0xfffffff0123c7950 */ /* 0x001fea0003c3ffff */
.L_x_20:
        /* <DEDUP_REMOVED lines=15> */
.L_x_39:


//--------------------- .text._Z27find_scale_int4_cuda_kernelI13__nv_bfloat16Li512EEvPT_PKS1_ii --------------------------
	.section	.text._Z27find_scale_int4_cuda_kernelI13__nv_bfloat16Li512EEvPT_PKS1_ii,"ax",@progbits
	.align	128
        .global         _Z27find_scale_int4_cuda_kernelI13__nv_bfloat16Li512EEvPT_PKS1_ii
        .type           _Z27find_scale_int4_cuda_kernelI13__nv_bfloat16Li512EEvPT_PKS1_ii,@function
        .size           _Z27find_scale_int4_cuda_kernelI13__nv_bfloat16Li512EEvPT_PKS1_ii,(.L_x_41 - _Z27find_scale_int4_cuda_kernelI13__nv_bfloat16Li512EEvPT_PKS1_ii)
        .other          _Z27find_scale_int4_cuda_kernelI13__nv_bfloat16Li512EEvPT_PKS1_ii,@"STO_CUDA_ENTRY STV_DEFAULT"
_Z27find_scale_int4_cuda_kernelI13__nv_bfloat16Li512EEvPT_PKS1_ii:
.text._Z27find_scale_int4_cuda_kernelI13__nv_bfloat16Li512EEvPT_PKS1_ii:
[----:B------:R-:W-:Y:S01]  /*0000*/  LDC R1, c[0x0][0x37c] ;  /* 0x0000df00ff017b82 */ /* 0x000fe20000000800 */
[----:B------:R-:W0:Y:S01]  /*0010*/  S2R R2, SR_CTAID.X ;  /* 0x0000000000027919 */ /* 0x000e220000002500 */
[----:B------:R-:W0:Y:S02]  /*0020*/  LDCU UR4, c[0x0][0x394] ;  /* 0x00007280ff0477ac */ /* 0x000e240008000800 */
[----:B0-----:R-:W-:-:S13]  /*0030*/  ISETP.GE.AND P0, PT, R2, UR4, PT ;  /* 0x0000000402007c0c */ /* 0x001fda000bf06270 */
[----:B------:R-:W-:Y:S05]  /*0040*/  @P0 EXIT ;  /* 0x000000000000094d */ /* 0x000fea0003800000 */
[----:B------:R-:W0:Y:S01]  /*0050*/  S2R R8, SR_TID.X ;  /* 0x0000000000087919 */ /* 0x000e220000002100 */
[----:B------:R-:W0:Y:S01]  /*0060*/  LDCU UR4, c[0x0][0x390] ;  /* 0x00007200ff0477ac */ /* 0x000e220008000800 */
[----:B------:R-:W-:Y:S01]  /*0070*/  BSSY.RECONVERGENT B0, `(.L_x_21) ;  /* 0x0000011000007945 */ /* 0x000fe20003800200 */
[----:B------:R-:W-:Y:S01]  /*0080*/  IMAD.MOV.U32 R0, RZ, RZ, RZ ;  /* 0x000000ffff007224 */ /* 0x000fe200078e00ff */
[----:B------:R-:W1:Y:S01]  /*0090*/  LDCU.64 UR8, c[0x0][0x358] ;  /* 0x00006b00ff0877ac */ /* 0x000e620008000a00 */
[----:B0-----:R-:W-:-:S13]  /*00a0*/  ISETP.GE.AND P0, PT, R8, UR4, PT ;  /* 0x0000000408007c0c */ /* 0x001fda000bf06270 */
[----:B-1----:R-:W-:Y:S05]  /*00b0*/  @P0 BRA `(.L_x_22) ;  /* 0x0000000000300947 */ /* 0x002fea0003800000 */
[----:B------:R-:W0:Y:S01]  /*00c0*/  LDC R10, c[0x0][0x360] ;  /* 0x0000d800ff0a7b82 */ /* 0x000e220000000800 */
[----:B------:R-:W-:Y:S02]  /*00d0*/  IMAD.MOV.U32 R0, RZ, RZ, RZ ;  /* 0x000000ffff007224 */ /* 0x000fe400078e00ff */
[----:B------:R-:W-:-:S05]  /*00e0*/  IMAD.MOV.U32 R3, RZ, RZ, R8 ;  /* 0x000000ffff037224 */ /* 0x000fca00078e0008 */
[----:B------:R-:W1:Y:S02]  /*00f0*/  LDC.64 R6, c[0x0][0x388] ;  /* 0x0000e200ff067b82 */ /* 0x000e640000000a00 */
.L_x_23:
[----:B------:R-:W-:-:S04]  /*0100*/  IMAD R5, R2, UR4, R3 ;  /* 0x0000000402057c24 */ /* 0x000fc8000f8e0203 */
[----:B-1----:R-:W-:-:S06]  /*0110*/  IMAD.WIDE R4, R5, 0x2, R6 ;  /* 0x0000000205047825 */ /* 0x002fcc00078e0206 */
[----:B------:R-:W2:Y:S01]  /*0120*/  LDG.E.U16.CONSTANT R4, desc[UR8][R4.64] ;  /* 0x0000000804047981 */ /* 0x000ea2000c1e9500 */
[----:B0-----:R-:W-:-:S05]  /*0130*/  IMAD.IADD R3, R10, 0x1, R3 ;  /* 0x000000010a037824 */ /* 0x001fca00078e0203 */
[----:B------:R-:W-:Y:S01]  /*0140*/  ISETP.GE.AND P0, PT, R3, UR4, PT ;  /* 0x0000000403007c0c */ /* 0x000fe2000bf06270 */
[----:B--2---:R-:W-:-:S04]  /*0150*/  IMAD.U32 R9, R4, 0x10000, RZ ;  /* 0x0001000004097824 */ /* 0x004fc800078e00ff */
[----:B------:R-:W-:-:S08]  /*0160*/  FFMA R0, R9, R9, R0 ;  /* 0x0000000909007223 */ /* 0x000fd00000000000 */
[----:B------:R-:W-:Y:S05]  /*0170*/  @!P0 BRA `(.L_x_23) ;  /* 0xfffffffc00e08947 */ /* 0x000fea000383ffff */
.L_x_22:
[----:B------:R-:W-:Y:S05]  /*0180*/  BSYNC.RECONVERGENT B0 ;  /* 0x0000000000007941 */ /* 0x000fea0003800200 */
.L_x_21:
[----:B------:R-:W0:Y:S01]  /*0190*/  S2UR UR5, SR_CgaCtaId ;  /* 0x00000000000579c3 */ /* 0x000e220000008800 */
[----:B------:R-:W-:Y:S01]  /*01a0*/  UMOV UR4, 0x400 ;  /* 0x0000040000047882 */ /* 0x000fe20000000000 */
[----:B------:R-:W1:Y:S01]  /*01b0*/  LDCU UR6, c[0x0][0x360] ;  /* 0x00006c00ff0677ac */ /* 0x000e620008000800 */
[----:B------:R-:W-:Y:S01]  /*01c0*/  ISETP.NE.AND P1, PT, R8, RZ, PT ;  /* 0x000000ff0800720c */ /* 0x000fe20003f25270 */
[----:B-1----:R-:W-:Y:S02]  /*01d0*/  UISETP.GE.U32.AND UP0, UPT, UR6, 0x2, UPT ;  /* 0x000000020600788c */ /* 0x002fe4000bf06070 */
[----:B0-----:R-:W-:-:S06]  /*01e0*/  ULEA UR4, UR5, UR4, 0x18 ;  /* 0x0000000405047291 */ /* 0x001fcc000f8ec0ff */
[----:B------:R-:W-:-:S05]  /*01f0*/  LEA R3, R8, UR4, 0x2 ;  /* 0x0000000408037c11 */ /* 0x000fca000f8e10ff */
[----:B------:R0:W-:Y:S01]  /*0200*/  STS [R3], R0 ;  /* 0x0000000003007388 */ /* 0x0001e20000000800 */
[----:B------:R-:W-:Y:S06]  /*0210*/  BAR.SYNC.DEFER_BLOCKING 0x0 ;  /* 0x0000000000007b1d */ /* 0x000fec0000010000 */
[----:B------:R-:W-:Y:S05]  /*0220*/  BRA.U !UP0, `(.L_x_24) ;  /* 0x0000000108307547 */ /* 0x000fea000b800000 */
[----:B0-----:R-:W-:-:S07]  /*0230*/  IMAD.U32 R0, RZ, RZ, UR6 ;  /* 0x00000006ff007e24 */ /* 0x001fce000f8e00ff */
.L_x_25:
[----:B------:R-:W-:-:S04]  /*0240*/  SHF.R.U32.HI R7, RZ, 0x1, R0 ;  /* 0x00000001ff077819 */ /* 0x000fc80000011600 */
[----:B------:R-:W-:-:S13]  /*0250*/  ISETP.GE.U32.AND P0, PT, R8, R7, PT ;  /* 0x000000070800720c */ /* 0x000fda0003f06070 */
[----:B------:R-:W-:Y:S01]  /*0260*/  @!P0 LEA R4, R7, R3, 0x2 ;  /* 0x0000000307048211 */ /* 0x000fe200078e10ff */
[----:B------:R-:W-:Y:S05]  /*0270*/  @!P0 LDS R5, [R3] ;  /* 0x0000000003058984 */ /* 0x000fea0000000800 */
[----:B------:R-:W0:Y:S02]  /*0280*/  @!P0 LDS R4, [R4] ;  /* 0x0000000004048984 */ /* 0x000e240000000800 */
[----:B0-----:R-:W-:-:S05]  /*0290*/  @!P0 FADD R6, R4, R5 ;  /* 0x0000000504068221 */ /* 0x001fca0000000000 */
[----:B------:R1:W-:Y:S01]  /*02a0*/  @!P0 STS [R3], R6 ;  /* 0x0000000603008388 */ /* 0x0003e20000000800 */
[----:B------:R-:W-:Y:S01]  /*02b0*/  BAR.SYNC.DEFER_BLOCKING 0x0 ;  /* 0x0000000000007b1d */ /* 0x000fe20000010000 */
[----:B------:R-:W-:Y:S01]  /*02c0*/  ISETP.GT.U32.AND P0, PT, R0, 0x3, PT ;  /* 0x000000030000780c */ /* 0x000fe20003f04070 */
[----:B------:R-:W-:-:S12]  /*02d0*/  IMAD.MOV.U32 R0, RZ, RZ, R7 ;  /* 0x000000ffff007224 */ /* 0x000fd800078e0007 */
[----:B-1----:R-:W-:Y:S05]  /*02e0*/  @P0 BRA `(.L_x_25) ;  /* 0xfffffffc00d40947 */ /* 0x002fea000383ffff */
.L_x_24:
[----:B------:R-:W-:Y:S05]  /*02f0*/  @P1 EXIT ;  /* 0x000000000000194d */ /* 0x000fea0003800000 */
[----:B------:R-:W1:Y:S01]  /*0300*/  S2UR UR5, SR_CgaCtaId ;  /* 0x00000000000579c3 */ /* 0x000e620000008800 */
[----:B------:R-:W-:Y:S02]  /*0310*/  UMOV UR4, 0x400 ;  /* 0x0000040000047882 */ /* 0x000fe40000000000 */
[----:B-1----:R-:W-:Y:S01]  /*0320*/  ULEA UR4, UR5, UR4, 0x18 ;  /* 0x0000000405047291 */ /* 0x002fe2000f8ec0ff */
[----:B------:R-:W1:Y:S08]  /*0330*/  LDCU UR5, c[0x0][0x390] ;  /* 0x00007200ff0577ac */ /* 0x000e700008000800 */
[----:B0-----:R-:W0:Y:S01]  /*0340*/  LDS R0, [UR4] ;  /* 0x00000004ff007984 */ /* 0x001e220008000800 */
[----:B-1----:R-:W-:-:S04]  /*0350*/  I2FP.F32.S32 R3, UR5 ;  /* 0x0000000500037c45 */ /* 0x002fc80008201400 */
[----:B------:R-:W1:Y:S02]  /*0360*/  MUFU.RCP R4, R3 ;  /* 0x0000000300047308 */ /* 0x000e640000001000 */
[----:B-1----:R-:W-:-:S04]  /*0370*/  FFMA R5, -R3, R4, 1 ;  /* 0x3f80000003057423 */ /* 0x002fc80000000104 */
[----:B------:R-:W-:Y:S02]  /*0380*/  FFMA R5, R4, R5, R4 ;  /* 0x0000000504057223 */ /* 0x000fe40000000004 */
[----:B0-----:R-:W0:Y:S02]  /*0390*/  FCHK P0, R0, R3 ;  /* 0x0000000300007302 */ /* 0x001e240000000000 */
[----:B------:R-:W-:-:S04]  /*03a0*/  FFMA R4, R0, R5, RZ ;  /* 0x0000000500047223 */ /* 0x000fc800000000ff */
[----:B------:R-:W-:-:S04]  /*03b0*/  FFMA R6, -R3, R4, R0 ;  /* 0x0000000403067223 */ /* 0x000fc80000000100 */
[----:B------:R-:W-:Y:S01]  /*03c0*/  FFMA R4, R5, R6, R4 ;  /* 0x0000000605047223 */ /* 0x000fe20000000004 */
[----:B0-----:R-:W-:Y:S06]  /*03d0*/  @!P0 BRA `(.L_x_26) ;  /* 0x00000000000c8947 */ /* 0x001fec0003800000 */
[----:B------:R-:W-:-:S07]  /*03e0*/  MOV R4, 0x400 ;  /* 0x0000040000047802 */ /* 0x000fce0000000f00 */
[----:B------:R-:W-:Y:S05]  /*03f0*/  CALL.REL.NOINC `($__internal_2_$__cuda_sm3x_div_rn_noftz_f32_slowpath) ;  /* 0x0000000000b07944 */ /* 0x000fea0003c00000 */
[----:B------:R-:W-:-:S07]  /*0400*/  IMAD.MOV.U32 R4, RZ, RZ, R0 ;  /* 0x000000ffff047224 */ /* 0x000fce00078e0000 */
.L_x_26:
[----:B------:R-:W-:Y:S01]  /*0410*/  VIADD R0, R4, 0xf3000000 ;  /* 0xf300000004007836 */ /* 0x000fe20000000000 */
[----:B------:R0:W1:Y:S04]  /*0420*/  MUFU.RSQ R5, R4 ;  /* 0x0000000400057308 */ /* 0x0000680000001400 */
[----:B------:R-:W-:-:S13]  /*0430*/  ISETP.GT.U32.AND P0, PT, R0, 0x727fffff, PT ;  /* 0x727fffff0000780c */ /* 0x000fda0003f04070 */
[----:B01----:R-:W-:Y:S05]  /*0440*/  @!P0 BRA `(.L_x_27) ;  /* 0x0000000000148947 */ /* 0x003fea0003800000 */
[----:B------:R-:W-:Y:S01]  /*0450*/  IMAD.MOV.U32 R0, RZ, RZ, R4 ;  /* 0x000000ffff007224 */ /* 0x000fe200078e0004 */
[----:B------:R-:W-:-:S07]  /*0460*/  MOV R6, 0x480 ;  /* 0x0000048000067802 */ /* 0x000fce0000000f00 */
[----:B------:R-:W-:Y:S05]  /*0470*/  CALL.REL.NOINC `($__internal_1_$__cuda_sm20_sqrt_rn_f32_slowpath) ;  /* 0x0000000000347944 */ /* 0x000fea0003c00000 */
[----:B------:R-:W-:Y:S01]  /*0480*/  IMAD.MOV.U32 R0, RZ, RZ, R3 ;  /* 0x000000ffff007224 */ /* 0x000fe200078e0003 */
[----:B------:R-:W-:Y:S06]  /*0490*/  BRA `(.L_x_28) ;  /* 0x0000000000107947 */ /* 0x000fec0003800000 */
.L_x_27:
[C---:B------:R-:W-:Y:S01]  /*04a0*/  FMUL.FTZ R3, R5.reuse, R4 ;  /* 0x0000000405037220 */ /* 0x040fe20000410000 */
[----:B------:R-:W-:-:S03]  /*04b0*/  FMUL.FTZ R5, R5, 0.5 ;  /* 0x3f00000005057820 */ /* 0x000fc60000410000 */
[----:B------:R-:W-:-:S04]  /*04c0*/  FFMA R0, -R3, R3, R4 ;  /* 0x0000000303007223 */ /* 0x000fc80000000104 */
[----:B------:R-:W-:-:S07]  /*04d0*/  FFMA R0, R0, R5, R3 ;  /* 0x0000000500007223 */ /* 0x000fce0000000003 */
.L_x_28:
[----:B------:R-:W0:Y:S01]  /*04e0*/  LDC.64 R4, c[0x0][0x380] ;  /* 0x0000e000ff047b82 */ /* 0x000e220000000a00 */
[----:B------:R-:W-:-:S05]  /*04f0*/  HFMA2 R3, -RZ, RZ, 1.6669921875, -0.005977630615234375 ;  /* 0x3eab9e1fff037431 */ /* 0x000fca00000001ff */
[----:B------:R-:W-:-:S05]  /*0500*/  FFMA R0, R0, R3, 9.9999999392252902908e-09 ;  /* 0x322bcc7700007423 */ /* 0x000fca0000000003 */
[----:B------:R-:W-:Y:S01]  /*0510*/  F2FP.BF16.F32.PACK_AB R0, RZ, R0 ;  /* 0x00000000ff00723e */ /* 0x000fe200000010ff */
[----:B0-----:R-:W-:-:S05]  /*0520*/  IMAD.WIDE.U32 R2, R2, 0x2, R4 ;  /* 0x0000000202027825 */ /* 0x001fca00078e0004 */
[----:B------:R-:W-:Y:S01]  /*0530*/  STG.E.U16 desc[UR8][R2.64], R0 ;  /* 0x0000000002007986 */ /* 0x000fe2000c101508 */
[----:B------:R-:W-:Y:S05]  /*0540*/  EXIT ;  /* 0x000000000000794d */ /* 0x000fea0003800000 */
        .weak           $__internal_1_$__cuda_sm20_sqrt_rn_f32_slowpath
        .type           $__internal_1_$__cuda_sm20_sqrt_rn_f32_slowpath,@function
        .size           $__internal_1_$__cuda_sm20_sqrt_rn_f32_slowpath,($__internal_2_$__cuda_sm3x_div_rn_noftz_f32_slowpath - $__internal_1_$__cuda_sm20_sqrt_rn_f32_slowpath)
$__internal_1_$__cuda_sm20_sqrt_rn_f32_slowpath:
[----:B------:R-:W-:-:S13]  /*0550*/  LOP3.LUT P0, RZ, R0, 0x7fffffff, RZ, 0xc0, !PT ;  /* 0x7fffffff00ff7812 */ /* 0x000fda000780c0ff */
[----:B------:R-:W-:Y:S01]  /*0560*/  @!P0 IMAD.MOV.U32 R3, RZ, RZ, R0 ;  /* 0x000000ffff038224 */ /* 0x000fe200078e0000 */
[----:B------:R-:W-:Y:S06]  /*0570*/  @!P0 BRA `(.L_x_29) ;  /* 0x0000000000448947 */ /* 0x000fec0003800000 */
[----:B------:R-:W-:-:S13]  /*0580*/  FSETP.GEU.FTZ.AND P0, PT, R0, RZ, PT ;  /* 0x000000ff0000720b */ /* 0x000fda0003f1e000 */
[----:B------:R-:W-:Y:S01]  /*0590*/  @!P0 IMAD.MOV.U32 R3, RZ, RZ, 0x7fffffff ;  /* 0x7fffffffff038424 */ /* 0x000fe200078e00ff */
[----:B------:R-:W-:Y:S06]  /*05a0*/  @!P0 BRA `(.L_x_29) ;  /* 0x0000000000388947 */ /* 0x000fec0003800000 */
[----:B------:R-:W-:-:S13]  /*05b0*/  FSETP.GTU.FTZ.AND P0, PT, |R0|, +INF , PT ;  /* 0x7f8000000000780b */ /* 0x000fda0003f1c200 */
[----:B------:R-:W-:Y:S01]  /*05c0*/  @P0 FADD.FTZ R3, R0, 1 ;  /* 0x3f80000000030421 */ /* 0x000fe20000010000 */
[----:B------:R-:W-:Y:S06]  /*05d0*/  @P0 BRA `(.L_x_29) ;  /* 0x00000000002c0947 */ /* 0x000fec0003800000 */
[----:B------:R-:W-:-:S13]  /*05e0*/  FSETP.NEU.FTZ.AND P0, PT, |R0|, +INF , PT ;  /* 0x7f8000000000780b */ /* 0x000fda0003f1d200 */
[----:B------:R-:W-:Y:S01]  /*05f0*/  @!P0 IMAD.MOV.U32 R3, RZ, RZ, R0 ;  /* 0x000000ffff038224 */ /* 0x000fe200078e0000 */
[----:B------:R-:W-:Y:S06]  /*0600*/  @!P0 BRA `(.L_x_29) ;  /* 0x0000000000208947 */ /* 0x000fec0003800000 */
[----:B------:R-:W-:-:S04]  /*0610*/  FFMA R0, R0, 1.84467440737095516160e+19, RZ ;  /* 0x5f80000000007823 */ /* 0x000fc800000000ff */
[----:B------:R-:W0:Y:S02]  /*0620*/  MUFU.RSQ R3, R0 ;  /* 0x0000000000037308 */ /* 0x000e240000001400 */
[----:B0-----:R-:W-:Y:S01]  /*0630*/  FMUL.FTZ R5, R0, R3 ;  /* 0x0000000300057220 */ /* 0x001fe20000410000 */
[----:B------:R-:W-:-:S03]  /*0640*/  FMUL.FTZ R3, R3, 0.5 ;  /* 0x3f00000003037820 */ /* 0x000fc60000410000 */
[----:B------:R-:W-:-:S04]  /*0650*/  FADD.FTZ R4, -R5, -RZ ;  /* 0x800000ff05047221 */ /* 0x000fc80000010100 */
[----:B------:R-:W-:-:S04]  /*0660*/  FFMA R4, R5, R4, R0 ;  /* 0x0000000405047223 */ /* 0x000fc80000000000 */
[----:B------:R-:W-:-:S04]  /*0670*/  FFMA R3, R4, R3, R5 ;  /* 0x0000000304037223 */ /* 0x000fc80000000005 */
[----:B------:R-:W-:-:S07]  /*0680*/  FMUL.FTZ R3, R3, 2.3283064365386962891e-10 ;  /* 0x2f80000003037820 */ /* 0x000fce0000410000 */
.L_x_29:
[----:B------:R-:W-:Y:S01]  /*0690*/  IMAD.MOV.U32 R4, RZ, RZ, R6 ;  /* 0x000000ffff047224 */ /* 0x000fe200078e0006 */
[----:B------:R-:W-:-:S04]  /*06a0*/  MOV R5, 0x0 ;  /* 0x0000000000057802 */ /* 0x000fc80000000f00 */
[----:B------:R-:W-:Y:S05]  /*06b0*/  RET.REL.NODEC R4 `(_Z27find_scale_int4_cuda_kernelI13__nv_bfloat16Li512EEvPT_PKS1_ii) ;  /* 0xfffffff804507950 */ /* 0x000fea0003c3ffff */
        .weak           $__internal_2_$__cuda_sm3x_div_rn_noftz_f32_slowpath
        .type           $__internal_2_$__cuda_sm3x_div_rn_noftz_f32_slowpath,@function
        .size           $__internal_2_$__cuda_sm3x_div_rn_noftz_f32_slowpath,(.L_x_41 - $__internal_2_$__cuda_sm3x_div_rn_noftz_f32_slowpath)
$__internal_2_$__cuda_sm3x_div_rn_noftz_f32_slowpath:
[--C-:B------:R-:W-:Y:S01]  /*06c0*/  SHF.R.U32.HI R6, RZ, 0x17, R3.reuse ;  /* 0x00000017ff067819 */ /* 0x100fe20000011603 */
[--C-:B------:R-:W-:Y:S01]  /*06d0*/  IMAD.MOV.U32 R7, RZ, RZ, R0.reuse ;  /* 0x000000ffff077224 */ /* 0x100fe200078e0000 */
        /* <DEDUP_REMOVED lines=8> */
[----:B------:R-:W-:Y:S01]  /*0760*/  @!P0 MOV R9, RZ ;  /* 0x000000ff00098202 */ /* 0x000fe20000000f00 */
[----:B------:R-:W-:Y:S06]  /*0770*/  @!P0 BRA `(.L_x_30) ;  /* 0x00000000005c8947 */ /* 0x000fec0003800000 */
[----:B------:R-:W-:Y:S02]  /*0780*/  FSETP.GTU.FTZ.AND P0, PT, |R0|, +INF , PT ;  /* 0x7f8000000000780b */ /* 0x000fe40003f1c200 */
        /* <DEDUP_REMOVED lines=22> */
.L_x_30:
[----:B------:R-:W-:Y:S02]  /*08f0*/  LEA R3, R6, 0xc0800000, 0x17 ;  /* 0xc080000006037811 */ /* 0x000fe400078eb8ff */
[----:B------:R-:W-:-:S03]  /*0900*/  IADD3 R5, PT, PT, R5, -0x7f, RZ ;  /* 0xffffff8105057810 */ /* 0x000fc60007ffe0ff */
[----:B------:R-:W-:Y:S01]  /*0910*/  IMAD.IADD R3, R8, 0x1, -R3 ;  /* 0x0000000108037824 */ /* 0x000fe200078e0a03 */
[C---:B------:R-:W-:Y:S01]  /*0920*/  IADD3 R6, PT, PT, R5.reuse, 0x7f, -R6 ;  /* 0x0000007f05067810 */ /* 0x040fe20007ffe806 */
[----:B------:R-:W-:Y:S02]  /*0930*/  IMAD R0, R5, -0x800000, R7 ;  /* 0xff80000005007824 */ /* 0x000fe400078e0207 */
[----:B------:R-:W0:Y:S01]  /*0940*/  MUFU.RCP R8, R3 ;  /* 0x0000000300087308 */ /* 0x000e220000001000 */
[----:B------:R-:W-:Y:S01]  /*0950*/  FADD.FTZ R11, -R3, -RZ ;  /* 0x800000ff030b7221 */ /* 0x000fe20000010100 */
[----:B------:R-:W-:-:S03]  /*0960*/  IMAD.IADD R6, R6, 0x1, R9 ;  /* 0x0000000106067824 */ /* 0x000fc600078e0209 */
        /* <DEDUP_REMOVED lines=21> */
[CCC-:B------:R-:W-:Y:S01]  /*0ac0*/  FFMA.RM R6, R10.reuse, R8.reuse, R7.reuse ;  /* 0x000000080a067223 */ /* 0x1c0fe20000004007 */
[C---:B------:R-:W-:Y:S02]  /*0ad0*/  ISETP.NE.AND P2, PT, R9.reuse, RZ, PT ;  /* 0x000000ff0900720c */ /* 0x040fe40003f45270 */
[----:B------:R-:W-:Y:S02]  /*0ae0*/  ISETP.NE.AND P1, PT, R9, RZ, PT ;  /* 0x000000ff0900720c */ /* 0x000fe40003f25270 */
[----:B------:R-:W-:Y:S01]  /*0af0*/  LOP3.LUT R5, R3, 0x7fffff, RZ, 0xc0, !PT ;  /* 0x007fffff03057812 */ /* 0x000fe200078ec0ff */
[----:B------:R-:W-:Y:S01]  /*0b00*/  FFMA.RP R3, R10, R8, R7 ;  /* 0x000000080a037223 */ /* 0x000fe20000008007 */
[C---:B------:R-:W-:Y:S01]  /*0b10*/  VIADD R8, R9.reuse, 0x20 ;  /* 0x0000002009087836 */ /* 0x040fe20000000000 */
[----:B------:R-:W-:Y:S02]  /*0b20*/  IADD3 R7, PT, PT, -R9, RZ, RZ ;  /* 0x000000ff09077210 */ /* 0x000fe40007ffe1ff */
[----:B------:R-:W-:-:S02]  /*0b30*/  LOP3.LUT R5, R5, 0x800000, RZ, 0xfc, !PT ;  /* 0x0080000005057812 */ /* 0x000fc400078efcff */
        /* <DEDUP_REMOVED lines=13> */
.L_x_36:
[----:B------:R-:W-:-:S04]  /*0c10*/  LOP3.LUT R0, R0, 0x80000000, RZ, 0xc0, !PT ;  /* 0x8000000000007812 */ /* 0x000fc800078ec0ff */
[----:B------:R-:W-:Y:S01]  /*0c20*/  LOP3.LUT R0, R0, 0x7f800000, RZ, 0xfc, !PT ;  /* 0x7f80000000007812 */ /* 0x000fe200078efcff */
[----:B------:R-:W-:Y:S06]  /*0c30*/  BRA `(.L_x_37) ;  /* 0x0000000000287947 */ /* 0x000fec0003800000 */
.L_x_35:
[----:B------:R-:W-:Y:S01]  /*0c40*/  IMAD R0, R6, 0x800000, R0 ;  /* 0x0080000006007824 */ /* 0x000fe200078e0200 */
[----:B------:R-:W-:Y:S06]  /*0c50*/  BRA `(.L_x_37) ;  /* 0x0000000000207947 */ /* 0x000fec0003800000 */
.L_x_34:
[----:B------:R-:W-:-:S04]  /*0c60*/  LOP3.LUT R0, R8, 0x80000000, R7, 0x48, !PT ;  /* 0x8000000008007812 */ /* 0x000fc800078e4807 */
[----:B------:R-:W-:Y:S01]  /*0c70*/  LOP3.LUT R0, R0, 0x7f800000, RZ, 0xfc, !PT ;  /* 0x7f80000000007812 */ /* 0x000fe200078efcff */
[----:B------:R-:W-:Y:S06]  /*0c80*/  BRA `(.L_x_37) ;  /* 0x0000000000147947 */ /* 0x000fec0003800000 */
.L_x_33:
[----:B------:R-:W-:Y:S01]  /*0c90*/  LOP3.LUT R0, R8, 0x80000000, R7, 0x48, !PT ;  /* 0x8000000008007812 */ /* 0x000fe200078e4807 */
[----:B------:R-:W-:Y:S06]  /*0ca0*/  BRA `(.L_x_37) ;  /* 0x00000000000c7947 */ /* 0x000fec0003800000 */
.L_x_32:
[----:B------:R-:W0:Y:S01]  /*0cb0*/  MUFU.RSQ R0, -QNAN ;  /* 0xffc0000000007908 */ /* 0x000e220000001400 */
[----:B------:R-:W-:Y:S05]  /*0cc0*/  BRA `(.L_x_37) ;  /* 0x0000000000047947 */ /* 0x000fea0003800000 */
.L_x_31:
[----:B------:R-:W-:-:S07]  /*0cd0*/  FADD.FTZ R0, R0, R3 ;  /* 0x0000000300007221 */ /* 0x000fce0000010000 */
.L_x_37:
[----:B------:R-:W-:-:S04]  /*0ce0*/  IMAD.MOV.U32 R5, RZ, RZ, 0x0 ;  /* 0x00000000ff057424 */ /* 0x000fc800078e00ff */
[----:B0-----:R-:W-:Y:S05]  /*0cf0*/  RET.REL.NODEC R4 `(_Z27find_scale_int4_cuda_kernelI13__nv_bfloat16Li512EEvPT_PKS1_ii) ;  /* 0xfffffff004c07950 */ /* 0x001fea0003c3ffff */
.L_x_38:
        /* <DEDUP_REMOVED lines=16> */
.L_x_41:


//--------------------- .nv.shared.reserved.0     --------------------------
	.section	.nv.shared.reserved.0,"aw",@nobits
	.weak		__nv_reservedSMEM_offset_0_alias
	.size		__nv_reservedSMEM_offset_0_alias, 0, 64
	.other		__nv_reservedSMEM_offset_0_alias,@"STO_CUDA_RESERVED_SHARED STV_DEFAULT"
__nv_reservedSMEM_offset_0_alias:
	.zero		0
	.zero		64


//--------------------- .nv.shared._Z25quantize_int4_cuda_kernelI13__nv_bfloat16Li512EEvPT_PKS1_PaPhPiiib --------------------------
	.section	.nv.shared._Z25quantize_int4_cuda_kernelI13__nv_bfloat16Li512EEvPT_PKS1_PaPhPiiib,"aw",@nobits
	.sectionflags	@""
	.align	4
.nv.shared._Z25quantize_int4_cuda_kernelI13__nv_bfloat16Li512EEvPT_PKS1_PaPhPiiib:
	.zero		3584


//--------------------- .nv.shared._Z27find_scale_int4_cuda_kernelI13__nv_bfloat16Li512EEvPT_PKS1_ii --------------------------
	.section	.nv.shared._Z27find_scale_int4_cuda_kernelI13__nv_bfloat16Li512EEvPT_PKS1_ii,"aw",@nobits
	.sectionflags	@""
	.align	4
.nv.shared._Z27find_scale_int4_cuda_kernelI13__nv_bfloat16Li512EEvPT_PKS1_ii:
	.zero		3072


//--------------------- .nv.constant0._Z22add_mul_vv_cuda_kernelI13__nv_bfloat16Li512EEvPT_PKiPKS1_S4_S6_S4_ii --------------------------
	.section	.nv.constant0._Z22add_mul_vv_cuda_kernelI13__nv_bfloat16Li512EEvPT_PKiPKS1_S4_S6_S4_ii,"a",@progbits
	.sectionflags	@""
	.align	4
.nv.constant0._Z22add_mul_vv_cuda_kernelI13__nv_bfloat16Li512EEvPT_PKiPKS1_S4_S6_S4_ii:
	.zero		952


//--------------------- .nv.constant0._Z25quantize_int4_cuda_kernelI13__nv_bfloat16Li512EEvPT_PKS1_PaPhPiiib --------------------------
	.section	.nv.constant0._Z25quantize_int4_cuda_kernelI13__nv_bfloat16Li512EEvPT_PKS1_PaPhPiiib,"a",@progbits
	.sectionflags	@""
	.align	4
.nv.constant0._Z25quantize_int4_cuda_kernelI13__nv_bfloat16Li512EEvPT_PKS1_PaPhPiiib:
	.zero		945


//--------------------- .nv.constant0._Z27find_scale_int4_cuda_kernelI13__nv_bfloat16Li512EEvPT_PKS1_ii --------------------------
	.section	.nv.constant0._Z27find_scale_int4_cuda_kernelI13__nv_bfloat16Li512EEvPT_PKS1_ii,"a",@progbits
	.sectionflags	@""
	.align	4
.nv.constant0._Z27find_scale_int4_cuda_kernelI13__nv_bfloat16Li512EEvPT_PKS1_ii:
	.zero		920


//--------------------- SYMBOLS --------------------------

	.type		.nv.reservedSmem.offset0,@object
	.size		.nv.reservedSmem.offset0,0x4
	.type		.nv.reservedSmem.cap,@object
	.size		.nv.reservedSmem.cap,0x4
